//
// Generated by NVIDIA NVVM Compiler
//
// Compiler Build ID: CL-36424714
// Cuda compilation tools, release 13.0, V13.0.88
// Based on NVVM 20.0.0
//

.version 9.0
.target sm_100
.address_size 64

	// .globl	_Z14convolution_3DPdS_S_iiii

.visible .entry _Z14convolution_3DPdS_S_iiii(
	.param .u64 .ptr .align 1 _Z14convolution_3DPdS_S_iiii_param_0,
	.param .u64 .ptr .align 1 _Z14convolution_3DPdS_S_iiii_param_1,
	.param .u64 .ptr .align 1 _Z14convolution_3DPdS_S_iiii_param_2,
	.param .u32 _Z14convolution_3DPdS_S_iiii_param_3,
	.param .u32 _Z14convolution_3DPdS_S_iiii_param_4,
	.param .u32 _Z14convolution_3DPdS_S_iiii_param_5,
	.param .u32 _Z14convolution_3DPdS_S_iiii_param_6
)
{
	.reg .pred 	%p<107>;
	.reg .b32 	%r<92>;
	.reg .b64 	%rd<61>;
	.reg .b64 	%fd<92>;

	ld.param.u64 	%rd10, [_Z14convolution_3DPdS_S_iiii_param_0];
	ld.param.u64 	%rd11, [_Z14convolution_3DPdS_S_iiii_param_1];
	ld.param.u32 	%r39, [_Z14convolution_3DPdS_S_iiii_param_3];
	ld.param.u32 	%r40, [_Z14convolution_3DPdS_S_iiii_param_4];
	ld.param.u32 	%r41, [_Z14convolution_3DPdS_S_iiii_param_5];
	ld.param.u32 	%r42, [_Z14convolution_3DPdS_S_iiii_param_6];
	cvta.to.global.u64 	%rd1, %rd10;
	cvta.to.global.u64 	%rd2, %rd11;
	mov.u32 	%r43, %ctaid.x;
	mov.u32 	%r44, %ntid.x;
	mov.u32 	%r45, %tid.x;
	mad.lo.s32 	%r1, %r43, %r44, %r45;
	mov.u32 	%r46, %ctaid.y;
	mov.u32 	%r47, %ntid.y;
	mov.u32 	%r48, %tid.y;
	mad.lo.s32 	%r2, %r46, %r47, %r48;
	mov.u32 	%r49, %ctaid.z;
	mov.u32 	%r50, %ntid.z;
	mov.u32 	%r51, %tid.z;
	mad.lo.s32 	%r3, %r49, %r50, %r51;
	setp.lt.s32 	%p3, %r39, 0;
	mov.f64 	%fd73, 0d0000000000000000;
	@%p3 bra 	$L__BB0_42;
	shl.b32 	%r4, %r39, 1;
	sub.s32 	%r5, %r2, %r39;
	sub.s32 	%r6, %r1, %r39;
	sub.s32 	%r7, %r3, %r39;
	mul.lo.s32 	%r8, %r42, %r42;
	max.s32 	%r9, %r4, 0;
	and.b32  	%r10, %r9, 2147483640;
	neg.s32 	%r11, %r10;
	mov.f64 	%fd73, 0d0000000000000000;
	mov.b32 	%r82, 0;
	cvt.s64.s32 	%rd47, %r6;
$L__BB0_2:
	add.s32 	%r54, %r82, %r7;
	setp.gt.s32 	%p4, %r54, -1;
	setp.lt.s32 	%p5, %r54, %r42;
	and.pred  	%p1, %p4, %p5;
	mul.lo.s32 	%r13, %r8, %r54;
	mov.b32 	%r83, 0;
$L__BB0_3:
	setp.lt.s32 	%p6, %r4, 7;
	add.s32 	%r56, %r83, %r5;
	setp.gt.s32 	%p7, %r56, -1;
	setp.lt.s32 	%p8, %r56, %r41;
	and.pred  	%p2, %p7, %p8;
	mad.lo.s32 	%r15, %r83, %r4, %r83;
	mul.lo.s32 	%r16, %r56, %r40;
	add.s32 	%r17, %r16, %r13;
	mov.b32 	%r90, 0;
	@%p6 bra 	$L__BB0_22;
	add.s32 	%r58, %r6, %r13;
	add.s32 	%r85, %r58, %r16;
	mul.wide.u32 	%rd12, %r15, 8;
	add.s64 	%rd13, %rd2, %rd12;
	add.s64 	%rd60, %rd13, 32;
	mov.b32 	%r87, 3;
	mov.u32 	%r84, %r15;
	mov.u32 	%r86, %r6;
	mov.u32 	%r88, %r11;
$L__BB0_5:
	.pragma "nounroll";
	setp.gt.s32 	%p9, %r86, -1;
	setp.lt.s32 	%p10, %r86, %r40;
	and.pred  	%p11, %p9, %p10;
	and.pred  	%p12, %p2, %p11;
	and.pred  	%p13, %p12, %p1;
	not.pred 	%p14, %p13;
	@%p14 bra 	$L__BB0_7;
	mul.wide.u32 	%rd14, %r84, 8;
	add.s64 	%rd15, %rd2, %rd14;
	ld.global.f64 	%fd40, [%rd15];
	mul.wide.s32 	%rd16, %r85, 8;
	add.s64 	%rd17, %rd1, %rd16;
	ld.global.f64 	%fd41, [%rd17];
	fma.rn.f64 	%fd73, %fd40, %fd41, %fd73;
$L__BB0_7:
	add.s32 	%r59, %r86, 1;
	setp.gt.s32 	%p15, %r59, -1;
	setp.lt.s32 	%p16, %r59, %r40;
	and.pred  	%p17, %p15, %p16;
	and.pred  	%p18, %p2, %p17;
	and.pred  	%p19, %p18, %p1;
	cvt.s64.s32 	%rd18, %r6;
	add.s32 	%r60, %r87, -3;
	cvt.s64.s32 	%rd19, %r60;
	add.s64 	%rd20, %rd19, %rd18;
	cvt.s64.s32 	%rd21, %r17;
	add.s64 	%rd22, %rd20, %rd21;
	shl.b64 	%rd23, %rd22, 3;
	add.s64 	%rd5, %rd1, %rd23;
	not.pred 	%p20, %p19;
	@%p20 bra 	$L__BB0_9;
	ld.global.f64 	%fd42, [%rd60+-24];
	ld.global.f64 	%fd43, [%rd5+8];
	fma.rn.f64 	%fd73, %fd42, %fd43, %fd73;
$L__BB0_9:
	add.s32 	%r61, %r86, 2;
	setp.gt.s32 	%p21, %r61, -1;
	setp.lt.s32 	%p22, %r61, %r40;
	and.pred  	%p23, %p21, %p22;
	and.pred  	%p24, %p2, %p23;
	and.pred  	%p25, %p24, %p1;
	not.pred 	%p26, %p25;
	@%p26 bra 	$L__BB0_11;
	ld.global.f64 	%fd44, [%rd60+-16];
	ld.global.f64 	%fd45, [%rd5+16];
	fma.rn.f64 	%fd73, %fd44, %fd45, %fd73;
$L__BB0_11:
	add.s32 	%r62, %r86, 3;
	setp.gt.s32 	%p27, %r62, -1;
	setp.lt.s32 	%p28, %r62, %r40;
	and.pred  	%p29, %p27, %p28;
	and.pred  	%p30, %p2, %p29;
	and.pred  	%p31, %p30, %p1;
	not.pred 	%p32, %p31;
	@%p32 bra 	$L__BB0_13;
	ld.global.f64 	%fd46, [%rd60+-8];
	ld.global.f64 	%fd47, [%rd5+24];
	fma.rn.f64 	%fd73, %fd46, %fd47, %fd73;
$L__BB0_13:
	add.s32 	%r63, %r86, 4;
	setp.gt.s32 	%p33, %r63, -1;
	setp.lt.s32 	%p34, %r63, %r40;
	and.pred  	%p35, %p33, %p34;
	and.pred  	%p36, %p2, %p35;
	and.pred  	%p37, %p36, %p1;
	not.pred 	%p38, %p37;
	@%p38 bra 	$L__BB0_15;
	ld.global.f64 	%fd48, [%rd60];
	ld.global.f64 	%fd49, [%rd5+32];
	fma.rn.f64 	%fd73, %fd48, %fd49, %fd73;
$L__BB0_15:
	add.s32 	%r64, %r86, 5;
	setp.gt.s32 	%p39, %r64, -1;
	setp.lt.s32 	%p40, %r64, %r40;
	and.pred  	%p41, %p39, %p40;
	and.pred  	%p42, %p2, %p41;
	and.pred  	%p43, %p42, %p1;
	not.pred 	%p44, %p43;
	@%p44 bra 	$L__BB0_17;
	ld.global.f64 	%fd50, [%rd60+8];
	ld.global.f64 	%fd51, [%rd5+40];
	fma.rn.f64 	%fd73, %fd50, %fd51, %fd73;
$L__BB0_17:
	add.s32 	%r65, %r86, 6;
	setp.gt.s32 	%p45, %r65, -1;
	setp.lt.s32 	%p46, %r65, %r40;
	and.pred  	%p47, %p45, %p46;
	and.pred  	%p48, %p2, %p47;
	and.pred  	%p49, %p48, %p1;
	not.pred 	%p50, %p49;
	@%p50 bra 	$L__BB0_19;
	ld.global.f64 	%fd52, [%rd60+16];
	ld.global.f64 	%fd53, [%rd5+48];
	fma.rn.f64 	%fd73, %fd52, %fd53, %fd73;
$L__BB0_19:
	add.s32 	%r66, %r86, 7;
	setp.gt.s32 	%p51, %r66, -1;
	setp.lt.s32 	%p52, %r66, %r40;
	and.pred  	%p53, %p51, %p52;
	and.pred  	%p54, %p2, %p53;
	and.pred  	%p55, %p54, %p1;
	not.pred 	%p56, %p55;
	@%p56 bra 	$L__BB0_21;
	ld.global.f64 	%fd54, [%rd60+24];
	ld.global.f64 	%fd55, [%rd5+56];
	fma.rn.f64 	%fd73, %fd54, %fd55, %fd73;
$L__BB0_21:
	add.s32 	%r88, %r88, 8;
	add.s32 	%r87, %r87, 8;
	add.s32 	%r86, %r86, 8;
	add.s32 	%r85, %r85, 8;
	add.s64 	%rd60, %rd60, 64;
	add.s32 	%r84, %r84, 8;
	setp.ne.s32 	%p57, %r88, 0;
	mov.u32 	%r90, %r10;
	@%p57 bra 	$L__BB0_5;
$L__BB0_22:
	and.b32  	%r67, %r9, 6;
	setp.lt.u32 	%p58, %r67, 3;
	@%p58 bra 	$L__BB0_32;
	add.s32 	%r30, %r90, %r6;
	setp.gt.s32 	%p59, %r30, -1;
	setp.lt.s32 	%p60, %r30, %r40;
	and.pred  	%p61, %p59, %p60;
	and.pred  	%p63, %p2, %p61;
	and.pred  	%p64, %p63, %p1;
	not.pred 	%p65, %p64;
	@%p65 bra 	$L__BB0_25;
	add.s32 	%r68, %r90, %r15;
	mul.wide.u32 	%rd24, %r68, 8;
	add.s64 	%rd25, %rd2, %rd24;
	ld.global.f64 	%fd56, [%rd25];
	add.s32 	%r69, %r17, %r30;
	mul.wide.s32 	%rd26, %r69, 8;
	add.s64 	%rd27, %rd1, %rd26;
	ld.global.f64 	%fd57, [%rd27];
	fma.rn.f64 	%fd73, %fd56, %fd57, %fd73;
$L__BB0_25:
	add.s32 	%r70, %r30, 1;
	setp.gt.s32 	%p66, %r70, -1;
	setp.lt.s32 	%p67, %r70, %r40;
	and.pred  	%p68, %p66, %p67;
	and.pred  	%p69, %p2, %p68;
	and.pred  	%p70, %p69, %p1;
	cvt.u64.u32 	%rd28, %r15;
	cvt.u64.u32 	%rd29, %r90;
	add.s64 	%rd30, %rd29, %rd28;
	shl.b64 	%rd31, %rd30, 3;
	add.s64 	%rd7, %rd2, %rd31;
	add.s64 	%rd33, %rd29, %rd47;
	cvt.s64.s32 	%rd34, %r17;
	add.s64 	%rd35, %rd33, %rd34;
	shl.b64 	%rd36, %rd35, 3;
	add.s64 	%rd8, %rd1, %rd36;
	not.pred 	%p71, %p70;
	@%p71 bra 	$L__BB0_27;
	ld.global.f64 	%fd58, [%rd7+8];
	ld.global.f64 	%fd59, [%rd8+8];
	fma.rn.f64 	%fd73, %fd58, %fd59, %fd73;
$L__BB0_27:
	add.s32 	%r71, %r30, 2;
	setp.gt.s32 	%p72, %r71, -1;
	setp.lt.s32 	%p73, %r71, %r40;
	and.pred  	%p74, %p72, %p73;
	and.pred  	%p75, %p2, %p74;
	and.pred  	%p76, %p75, %p1;
	not.pred 	%p77, %p76;
	@%p77 bra 	$L__BB0_29;
	ld.global.f64 	%fd60, [%rd7+16];
	ld.global.f64 	%fd61, [%rd8+16];
	fma.rn.f64 	%fd73, %fd60, %fd61, %fd73;
$L__BB0_29:
	add.s32 	%r72, %r30, 3;
	setp.gt.s32 	%p78, %r72, -1;
	setp.lt.s32 	%p79, %r72, %r40;
	and.pred  	%p80, %p78, %p79;
	and.pred  	%p81, %p2, %p80;
	and.pred  	%p82, %p81, %p1;
	not.pred 	%p83, %p82;
	@%p83 bra 	$L__BB0_31;
	ld.global.f64 	%fd62, [%rd7+24];
	ld.global.f64 	%fd63, [%rd8+24];
	fma.rn.f64 	%fd73, %fd62, %fd63, %fd73;
$L__BB0_31:
	add.s32 	%r90, %r90, 4;
$L__BB0_32:
	and.b32  	%r73, %r9, 2;
	setp.eq.s32 	%p84, %r73, 0;
	@%p84 bra 	$L__BB0_38;
	add.s32 	%r33, %r90, %r6;
	setp.gt.s32 	%p85, %r33, -1;
	setp.lt.s32 	%p86, %r33, %r40;
	and.pred  	%p87, %p85, %p86;
	and.pred  	%p89, %p2, %p87;
	and.pred  	%p90, %p89, %p1;
	not.pred 	%p91, %p90;
	@%p91 bra 	$L__BB0_35;
	add.s32 	%r74, %r90, %r15;
	mul.wide.u32 	%rd37, %r74, 8;
	add.s64 	%rd38, %rd2, %rd37;
	ld.global.f64 	%fd64, [%rd38];
	add.s32 	%r75, %r17, %r33;
	mul.wide.s32 	%rd39, %r75, 8;
	add.s64 	%rd40, %rd1, %rd39;
	ld.global.f64 	%fd65, [%rd40];
	fma.rn.f64 	%fd73, %fd64, %fd65, %fd73;
$L__BB0_35:
	add.s32 	%r76, %r33, 1;
	setp.gt.s32 	%p92, %r76, -1;
	setp.lt.s32 	%p93, %r76, %r40;
	and.pred  	%p94, %p92, %p93;
	and.pred  	%p95, %p2, %p94;
	and.pred  	%p96, %p95, %p1;
	not.pred 	%p97, %p96;
	@%p97 bra 	$L__BB0_37;
	cvt.u64.u32 	%rd41, %r15;
	cvt.s64.s32 	%rd42, %r90;
	add.s64 	%rd43, %rd42, %rd41;
	shl.b64 	%rd44, %rd43, 3;
	add.s64 	%rd45, %rd2, %rd44;
	ld.global.f64 	%fd66, [%rd45+8];
	cvt.s64.s32 	%rd46, %r17;
	add.s64 	%rd48, %rd42, %rd47;
	add.s64 	%rd49, %rd48, %rd46;
	shl.b64 	%rd50, %rd49, 3;
	add.s64 	%rd51, %rd1, %rd50;
	ld.global.f64 	%fd67, [%rd51+8];
	fma.rn.f64 	%fd73, %fd66, %fd67, %fd73;
$L__BB0_37:
	add.s32 	%r90, %r90, 2;
$L__BB0_38:
	add.s32 	%r36, %r90, %r6;
	setp.gt.s32 	%p98, %r36, -1;
	setp.lt.s32 	%p99, %r36, %r40;
	and.pred  	%p100, %p98, %p99;
	and.pred  	%p102, %p2, %p100;
	and.pred  	%p103, %p102, %p1;
	not.pred 	%p104, %p103;
	@%p104 bra 	$L__BB0_40;
	add.s32 	%r77, %r90, %r15;
	mul.wide.u32 	%rd52, %r77, 8;
	add.s64 	%rd53, %rd2, %rd52;
	ld.global.f64 	%fd68, [%rd53];
	add.s32 	%r78, %r17, %r36;
	mul.wide.s32 	%rd54, %r78, 8;
	add.s64 	%rd55, %rd1, %rd54;
	ld.global.f64 	%fd69, [%rd55];
	fma.rn.f64 	%fd73, %fd68, %fd69, %fd73;
$L__BB0_40:
	add.s32 	%r37, %r83, 1;
	setp.ne.s32 	%p105, %r83, %r9;
	mov.u32 	%r83, %r37;
	@%p105 bra 	$L__BB0_3;
	add.s32 	%r38, %r82, 1;
	setp.ne.s32 	%p106, %r82, %r9;
	mov.u32 	%r82, %r38;
	@%p106 bra 	$L__BB0_2;
$L__BB0_42:
	ld.param.u64 	%rd59, [_Z14convolution_3DPdS_S_iiii_param_2];
	cvta.to.global.u64 	%rd56, %rd59;
	mul.lo.s32 	%r79, %r42, %r3;
	mad.lo.s32 	%r80, %r40, %r2, %r1;
	mad.lo.s32 	%r81, %r79, %r42, %r80;
	mul.wide.s32 	%rd57, %r81, 8;
	add.s64 	%rd58, %rd56, %rd57;
	st.global.f64 	[%rd58], %fd73;
	ret;

}
	// .globl	_Z21convolution_3D_filterPdS_S_iiii
.visible .entry _Z21convolution_3D_filterPdS_S_iiii(
	.param .u64 .ptr .align 1 _Z21convolution_3D_filterPdS_S_iiii_param_0,
	.param .u64 .ptr .align 1 _Z21convolution_3D_filterPdS_S_iiii_param_1,
	.param .u64 .ptr .align 1 _Z21convolution_3D_filterPdS_S_iiii_param_2,
	.param .u32 _Z21convolution_3D_filterPdS_S_iiii_param_3,
	.param .u32 _Z21convolution_3D_filterPdS_S_iiii_param_4,
	.param .u32 _Z21convolution_3D_filterPdS_S_iiii_param_5,
	.param .u32 _Z21convolution_3D_filterPdS_S_iiii_param_6
)
{
	.reg .pred 	%p<107>;
	.reg .b32 	%r<96>;
	.reg .b64 	%rd<47>;
	.reg .b64 	%fd<92>;

	ld.param.u64 	%rd9, [_Z21convolution_3D_filterPdS_S_iiii_param_0];
	ld.param.u64 	%rd10, [_Z21convolution_3D_filterPdS_S_iiii_param_1];
	ld.param.u32 	%r39, [_Z21convolution_3D_filterPdS_S_iiii_param_3];
	ld.param.u32 	%r40, [_Z21convolution_3D_filterPdS_S_iiii_param_4];
	ld.param.u32 	%r41, [_Z21convolution_3D_filterPdS_S_iiii_param_5];
	ld.param.u32 	%r42, [_Z21convolution_3D_filterPdS_S_iiii_param_6];
	cvta.to.global.u64 	%rd1, %rd9;
	cvta.to.global.u64 	%rd2, %rd10;
	mov.u32 	%r43, %ctaid.x;
	mov.u32 	%r44, %ntid.x;
	mov.u32 	%r45, %tid.x;
	mad.lo.s32 	%r1, %r43, %r44, %r45;
	mov.u32 	%r46, %ctaid.y;
	mov.u32 	%r47, %ntid.y;
	mov.u32 	%r48, %tid.y;
	mad.lo.s32 	%r2, %r46, %r47, %r48;
	mov.u32 	%r49, %ctaid.z;
	mov.u32 	%r50, %ntid.z;
	mov.u32 	%r51, %tid.z;
	mad.lo.s32 	%r3, %r49, %r50, %r51;
	setp.lt.s32 	%p3, %r39, 0;
	mov.f64 	%fd73, 0d0000000000000000;
	@%p3 bra 	$L__BB1_42;
	ld.param.u32 	%r84, [_Z21convolution_3D_filterPdS_S_iiii_param_3];
	shl.b32 	%r4, %r84, 1;
	sub.s32 	%r5, %r2, %r84;
	sub.s32 	%r6, %r1, %r84;
	or.b32  	%r7, %r4, 1;
	mul.lo.s32 	%r8, %r42, %r42;
	max.s32 	%r9, %r4, 0;
	and.b32  	%r10, %r9, 2147483640;
	neg.s32 	%r11, %r10;
	mov.f64 	%fd73, 0d0000000000000000;
	mov.b32 	%r86, 0;
	cvt.s64.s32 	%rd33, %r6;
$L__BB1_2:
	ld.param.u32 	%r85, [_Z21convolution_3D_filterPdS_S_iiii_param_3];
	sub.s32 	%r54, %r3, %r85;
	add.s32 	%r55, %r86, %r54;
	setp.gt.s32 	%p4, %r55, -1;
	setp.lt.s32 	%p5, %r55, %r42;
	and.pred  	%p1, %p4, %p5;
	mul.lo.s32 	%r13, %r8, %r55;
	mov.b32 	%r87, 0;
$L__BB1_3:
	setp.lt.s32 	%p6, %r4, 7;
	add.s32 	%r57, %r87, %r5;
	setp.gt.s32 	%p7, %r57, -1;
	setp.lt.s32 	%p8, %r57, %r41;
	and.pred  	%p2, %p7, %p8;
	mad.lo.s32 	%r58, %r86, %r7, %r87;
	mul.lo.s32 	%r15, %r58, %r7;
	mul.lo.s32 	%r16, %r57, %r40;
	add.s32 	%r17, %r16, %r13;
	mov.b32 	%r94, 0;
	@%p6 bra 	$L__BB1_22;
	add.s32 	%r60, %r6, %r13;
	add.s32 	%r88, %r60, %r16;
	mov.b32 	%r91, 3;
	mov.u32 	%r89, %r6;
	mov.u32 	%r90, %r15;
	mov.u32 	%r92, %r11;
$L__BB1_5:
	.pragma "nounroll";
	setp.gt.s32 	%p9, %r89, -1;
	setp.lt.s32 	%p10, %r89, %r40;
	and.pred  	%p11, %p9, %p10;
	and.pred  	%p12, %p2, %p11;
	and.pred  	%p13, %p12, %p1;
	mul.wide.s32 	%rd11, %r90, 8;
	add.s64 	%rd3, %rd2, %rd11;
	not.pred 	%p14, %p13;
	@%p14 bra 	$L__BB1_7;
	ld.global.f64 	%fd40, [%rd3];
	mul.wide.s32 	%rd12, %r88, 8;
	add.s64 	%rd13, %rd1, %rd12;
	ld.global.f64 	%fd41, [%rd13];
	fma.rn.f64 	%fd73, %fd40, %fd41, %fd73;
$L__BB1_7:
	add.s32 	%r61, %r89, 1;
	setp.gt.s32 	%p15, %r61, -1;
	setp.lt.s32 	%p16, %r61, %r40;
	and.pred  	%p17, %p15, %p16;
	and.pred  	%p18, %p2, %p17;
	and.pred  	%p19, %p18, %p1;
	cvt.s64.s32 	%rd14, %r6;
	add.s32 	%r62, %r91, -3;
	cvt.s64.s32 	%rd15, %r62;
	add.s64 	%rd16, %rd15, %rd14;
	cvt.s64.s32 	%rd17, %r17;
	add.s64 	%rd18, %rd16, %rd17;
	shl.b64 	%rd19, %rd18, 3;
	add.s64 	%rd4, %rd1, %rd19;
	not.pred 	%p20, %p19;
	@%p20 bra 	$L__BB1_9;
	ld.global.f64 	%fd42, [%rd3+8];
	ld.global.f64 	%fd43, [%rd4+8];
	fma.rn.f64 	%fd73, %fd42, %fd43, %fd73;
$L__BB1_9:
	add.s32 	%r63, %r89, 2;
	setp.gt.s32 	%p21, %r63, -1;
	setp.lt.s32 	%p22, %r63, %r40;
	and.pred  	%p23, %p21, %p22;
	and.pred  	%p24, %p2, %p23;
	and.pred  	%p25, %p24, %p1;
	not.pred 	%p26, %p25;
	@%p26 bra 	$L__BB1_11;
	ld.global.f64 	%fd44, [%rd3+16];
	ld.global.f64 	%fd45, [%rd4+16];
	fma.rn.f64 	%fd73, %fd44, %fd45, %fd73;
$L__BB1_11:
	add.s32 	%r64, %r89, 3;
	setp.gt.s32 	%p27, %r64, -1;
	setp.lt.s32 	%p28, %r64, %r40;
	and.pred  	%p29, %p27, %p28;
	and.pred  	%p30, %p2, %p29;
	and.pred  	%p31, %p30, %p1;
	not.pred 	%p32, %p31;
	@%p32 bra 	$L__BB1_13;
	ld.global.f64 	%fd46, [%rd3+24];
	ld.global.f64 	%fd47, [%rd4+24];
	fma.rn.f64 	%fd73, %fd46, %fd47, %fd73;
$L__BB1_13:
	add.s32 	%r65, %r89, 4;
	setp.gt.s32 	%p33, %r65, -1;
	setp.lt.s32 	%p34, %r65, %r40;
	and.pred  	%p35, %p33, %p34;
	and.pred  	%p36, %p2, %p35;
	and.pred  	%p37, %p36, %p1;
	not.pred 	%p38, %p37;
	@%p38 bra 	$L__BB1_15;
	ld.global.f64 	%fd48, [%rd3+32];
	ld.global.f64 	%fd49, [%rd4+32];
	fma.rn.f64 	%fd73, %fd48, %fd49, %fd73;
$L__BB1_15:
	add.s32 	%r66, %r89, 5;
	setp.gt.s32 	%p39, %r66, -1;
	setp.lt.s32 	%p40, %r66, %r40;
	and.pred  	%p41, %p39, %p40;
	and.pred  	%p42, %p2, %p41;
	and.pred  	%p43, %p42, %p1;
	not.pred 	%p44, %p43;
	@%p44 bra 	$L__BB1_17;
	ld.global.f64 	%fd50, [%rd3+40];
	ld.global.f64 	%fd51, [%rd4+40];
	fma.rn.f64 	%fd73, %fd50, %fd51, %fd73;
$L__BB1_17:
	add.s32 	%r67, %r89, 6;
	setp.gt.s32 	%p45, %r67, -1;
	setp.lt.s32 	%p46, %r67, %r40;
	and.pred  	%p47, %p45, %p46;
	and.pred  	%p48, %p2, %p47;
	and.pred  	%p49, %p48, %p1;
	not.pred 	%p50, %p49;
	@%p50 bra 	$L__BB1_19;
	ld.global.f64 	%fd52, [%rd3+48];
	ld.global.f64 	%fd53, [%rd4+48];
	fma.rn.f64 	%fd73, %fd52, %fd53, %fd73;
$L__BB1_19:
	add.s32 	%r68, %r89, 7;
	setp.gt.s32 	%p51, %r68, -1;
	setp.lt.s32 	%p52, %r68, %r40;
	and.pred  	%p53, %p51, %p52;
	and.pred  	%p54, %p2, %p53;
	and.pred  	%p55, %p54, %p1;
	not.pred 	%p56, %p55;
	@%p56 bra 	$L__BB1_21;
	ld.global.f64 	%fd54, [%rd3+56];
	ld.global.f64 	%fd55, [%rd4+56];
	fma.rn.f64 	%fd73, %fd54, %fd55, %fd73;
$L__BB1_21:
	add.s32 	%r92, %r92, 8;
	add.s32 	%r91, %r91, 8;
	add.s32 	%r90, %r90, 8;
	add.s32 	%r89, %r89, 8;
	add.s32 	%r88, %r88, 8;
	setp.ne.s32 	%p57, %r92, 0;
	mov.u32 	%r94, %r10;
	@%p57 bra 	$L__BB1_5;
$L__BB1_22:
	and.b32  	%r69, %r9, 6;
	setp.lt.u32 	%p58, %r69, 3;
	@%p58 bra 	$L__BB1_32;
	add.s32 	%r30, %r94, %r6;
	setp.gt.s32 	%p59, %r30, -1;
	setp.lt.s32 	%p60, %r30, %r40;
	and.pred  	%p61, %p59, %p60;
	and.pred  	%p63, %p2, %p61;
	and.pred  	%p64, %p63, %p1;
	add.s32 	%r70, %r94, %r15;
	mul.wide.s32 	%rd20, %r70, 8;
	add.s64 	%rd5, %rd2, %rd20;
	not.pred 	%p65, %p64;
	@%p65 bra 	$L__BB1_25;
	ld.global.f64 	%fd56, [%rd5];
	add.s32 	%r71, %r17, %r30;
	mul.wide.s32 	%rd21, %r71, 8;
	add.s64 	%rd22, %rd1, %rd21;
	ld.global.f64 	%fd57, [%rd22];
	fma.rn.f64 	%fd73, %fd56, %fd57, %fd73;
$L__BB1_25:
	add.s32 	%r72, %r30, 1;
	setp.gt.s32 	%p66, %r72, -1;
	setp.lt.s32 	%p67, %r72, %r40;
	and.pred  	%p68, %p66, %p67;
	and.pred  	%p69, %p2, %p68;
	and.pred  	%p70, %p69, %p1;
	cvt.u64.u32 	%rd24, %r94;
	add.s64 	%rd25, %rd24, %rd33;
	cvt.s64.s32 	%rd26, %r17;
	add.s64 	%rd27, %rd25, %rd26;
	shl.b64 	%rd28, %rd27, 3;
	add.s64 	%rd6, %rd1, %rd28;
	not.pred 	%p71, %p70;
	@%p71 bra 	$L__BB1_27;
	ld.global.f64 	%fd58, [%rd5+8];
	ld.global.f64 	%fd59, [%rd6+8];
	fma.rn.f64 	%fd73, %fd58, %fd59, %fd73;
$L__BB1_27:
	add.s32 	%r73, %r30, 2;
	setp.gt.s32 	%p72, %r73, -1;
	setp.lt.s32 	%p73, %r73, %r40;
	and.pred  	%p74, %p72, %p73;
	and.pred  	%p75, %p2, %p74;
	and.pred  	%p76, %p75, %p1;
	not.pred 	%p77, %p76;
	@%p77 bra 	$L__BB1_29;
	ld.global.f64 	%fd60, [%rd5+16];
	ld.global.f64 	%fd61, [%rd6+16];
	fma.rn.f64 	%fd73, %fd60, %fd61, %fd73;
$L__BB1_29:
	add.s32 	%r74, %r30, 3;
	setp.gt.s32 	%p78, %r74, -1;
	setp.lt.s32 	%p79, %r74, %r40;
	and.pred  	%p80, %p78, %p79;
	and.pred  	%p81, %p2, %p80;
	and.pred  	%p82, %p81, %p1;
	not.pred 	%p83, %p82;
	@%p83 bra 	$L__BB1_31;
	ld.global.f64 	%fd62, [%rd5+24];
	ld.global.f64 	%fd63, [%rd6+24];
	fma.rn.f64 	%fd73, %fd62, %fd63, %fd73;
$L__BB1_31:
	add.s32 	%r94, %r94, 4;
$L__BB1_32:
	and.b32  	%r75, %r9, 2;
	setp.eq.s32 	%p84, %r75, 0;
	@%p84 bra 	$L__BB1_38;
	add.s32 	%r33, %r94, %r6;
	setp.gt.s32 	%p85, %r33, -1;
	setp.lt.s32 	%p86, %r33, %r40;
	and.pred  	%p87, %p85, %p86;
	and.pred  	%p89, %p2, %p87;
	and.pred  	%p90, %p89, %p1;
	add.s32 	%r76, %r94, %r15;
	mul.wide.s32 	%rd29, %r76, 8;
	add.s64 	%rd7, %rd2, %rd29;
	not.pred 	%p91, %p90;
	@%p91 bra 	$L__BB1_35;
	ld.global.f64 	%fd64, [%rd7];
	add.s32 	%r77, %r17, %r33;
	mul.wide.s32 	%rd30, %r77, 8;
	add.s64 	%rd31, %rd1, %rd30;
	ld.global.f64 	%fd65, [%rd31];
	fma.rn.f64 	%fd73, %fd64, %fd65, %fd73;
$L__BB1_35:
	add.s32 	%r78, %r33, 1;
	setp.gt.s32 	%p92, %r78, -1;
	setp.lt.s32 	%p93, %r78, %r40;
	and.pred  	%p94, %p92, %p93;
	and.pred  	%p95, %p2, %p94;
	and.pred  	%p96, %p95, %p1;
	not.pred 	%p97, %p96;
	@%p97 bra 	$L__BB1_37;
	ld.global.f64 	%fd66, [%rd7+8];
	cvt.s64.s32 	%rd32, %r17;
	cvt.s64.s32 	%rd34, %r94;
	add.s64 	%rd35, %rd34, %rd33;
	add.s64 	%rd36, %rd35, %rd32;
	shl.b64 	%rd37, %rd36, 3;
	add.s64 	%rd38, %rd1, %rd37;
	ld.global.f64 	%fd67, [%rd38+8];
	fma.rn.f64 	%fd73, %fd66, %fd67, %fd73;
$L__BB1_37:
	add.s32 	%r94, %r94, 2;
$L__BB1_38:
	add.s32 	%r36, %r94, %r6;
	setp.gt.s32 	%p98, %r36, -1;
	setp.lt.s32 	%p99, %r36, %r40;
	and.pred  	%p100, %p98, %p99;
	and.pred  	%p102, %p2, %p100;
	and.pred  	%p103, %p102, %p1;
	not.pred 	%p104, %p103;
	@%p104 bra 	$L__BB1_40;
	add.s32 	%r79, %r94, %r15;
	mul.wide.s32 	%rd39, %r79, 8;
	add.s64 	%rd40, %rd2, %rd39;
	ld.global.f64 	%fd68, [%rd40];
	add.s32 	%r80, %r17, %r36;
	mul.wide.s32 	%rd41, %r80, 8;
	add.s64 	%rd42, %rd1, %rd41;
	ld.global.f64 	%fd69, [%rd42];
	fma.rn.f64 	%fd73, %fd68, %fd69, %fd73;
$L__BB1_40:
	add.s32 	%r37, %r87, 1;
	setp.ne.s32 	%p105, %r87, %r9;
	mov.u32 	%r87, %r37;
	@%p105 bra 	$L__BB1_3;
	add.s32 	%r38, %r86, 1;
	setp.ne.s32 	%p106, %r86, %r9;
	mov.u32 	%r86, %r38;
	@%p106 bra 	$L__BB1_2;
$L__BB1_42:
	ld.param.u64 	%rd46, [_Z21convolution_3D_filterPdS_S_iiii_param_2];
	cvta.to.global.u64 	%rd43, %rd46;
	mul.lo.s32 	%r81, %r42, %r3;
	mad.lo.s32 	%r82, %r40, %r2, %r1;
	mad.lo.s32 	%r83, %r81, %r42, %r82;
	mul.wide.s32 	%rd44, %r83, 8;
	add.s64 	%rd45, %rd43, %rd44;
	st.global.f64 	[%rd45], %fd73;
	ret;

}


// ===== COMPILED SASS (sm_100) =====

	.target	sm_100

	.elftype	@"ET_EXEC"


//--------------------- .note.nv.tkinfo           --------------------------
	.section	.note.nv.tkinfo,"",@"SHT_NOTE"
	.sectionflags	@"SHF_NOTE_NV_TKINFO"
	.tkinfo
        /*0018*/ 	.word	0x00000002
        /*0030*/ 	.string	""
        /*0030*/ 	.string	"ptxas"
        /*0030*/ 	.string	"Cuda compilation tools, release 13.0, V13.0.88"
        /*0030*/ 	.string	"Build cuda_13.0.r13.0/compiler.36424714_0"
        /*0030*/ 	.string	"-arch sm_100 -m 64 "



//--------------------- .note.nv.cuinfo           --------------------------
	.section	.note.nv.cuinfo,"",@"SHT_NOTE"
	.sectionflags	@"SHF_NOTE_NV_CUINFO"
        /*0018*/ 	.short	0x0002
        /*001a*/ 	.short	0x0064
        /*001c*/ 	.short	0x0082
	.zero		2


//--------------------- .nv.info                  --------------------------
	.section	.nv.info,"",@"SHT_CUDA_INFO"
	.align	4


	//----- nvinfo : EIATTR_REGCOUNT
	.align		4
        /*0000*/ 	.byte	0x04, 0x2f
        /*0002*/ 	.short	(.L_1 - .L_0)
	.align		4
.L_0:
        /*0004*/ 	.word	index@(_Z14convolution_3DPdS_S_iiii)
        /*0008*/ 	.word	0x00000020


	//----- nvinfo : EIATTR_FRAME_SIZE
	.align		4
.L_1:
        /*000c*/ 	.byte	0x04, 0x11
        /*000e*/ 	.short	(.L_3 - .L_2)
	.align		4
.L_2:
        /*0010*/ 	.word	index@(_Z14convolution_3DPdS_S_iiii)
        /*0014*/ 	.word	0x00000000


	//----- nvinfo : EIATTR_REGCOUNT
	.align		4
.L_3:
        /*0018*/ 	.byte	0x04, 0x2f
        /*001a*/ 	.short	(.L_5 - .L_4)
	.align		4
.L_4:
        /*001c*/ 	.word	index@(_Z21convolution_3D_filterPdS_S_iiii)
        /*0020*/ 	.word	0x00000020


	//----- nvinfo : EIATTR_FRAME_SIZE
	.align		4
.L_5:
        /*0024*/ 	.byte	0x04, 0x11
        /*0026*/ 	.short	(.L_7 - .L_6)
	.align		4
.L_6:
        /*0028*/ 	.word	index@(_Z21convolution_3D_filterPdS_S_iiii)
        /*002c*/ 	.word	0x00000000


	//----- nvinfo : EIATTR_MIN_STACK_SIZE
	.align		4
.L_7:
        /*0030*/ 	.byte	0x04, 0x12
        /*0032*/ 	.short	(.L_9 - .L_8)
	.align		4
.L_8:
        /*0034*/ 	.word	index@(_Z21convolution_3D_filterPdS_S_iiii)
        /*0038*/ 	.word	0x00000000


	//----- nvinfo : EIATTR_MIN_STACK_SIZE
	.align		4
.L_9:
        /*003c*/ 	.byte	0x04, 0x12
        /*003e*/ 	.short	(.L_11 - .L_10)
	.align		4
.L_10:
        /*0040*/ 	.word	index@(_Z14convolution_3DPdS_S_iiii)
        /*0044*/ 	.word	0x00000000
.L_11:


//--------------------- .nv.compat                --------------------------
	.section	.nv.compat,"",@"SHT_CUDA_COMPAT_INFO"
	.align	4
        /*0000*/ 	.byte	0x02, 0x09, 0x00, 0x00, 0x02, 0x02, 0x01, 0x00, 0x02, 0x05, 0x05, 0x00, 0x03, 0x07, 0x01, 0x01
        /*0010*/ 	.byte	0x02, 0x03, 0x00, 0x00, 0x02, 0x06, 0x01, 0x00, 0x04, 0x0b, 0x08, 0x00, 0x01, 0x00, 0x00, 0x00
        /*0020*/ 	.byte	0x00, 0x00, 0x00, 0x00


//--------------------- .nv.info._Z21convolution_3D_filterPdS_S_iiii --------------------------
	.section	.nv.info._Z21convolution_3D_filterPdS_S_iiii,"",@"SHT_CUDA_INFO"
	.sectionflags	@""
	.align	4


	//----- nvinfo : EIATTR_CUDA_API_VERSION
	.align		4
        /*0000*/ 	.byte	0x04, 0x37
        /*0002*/ 	.short	(.L_13 - .L_12)
.L_12:
        /*0004*/ 	.word	0x00000082


	//----- nvinfo : EIATTR_KPARAM_INFO
	.align		4
.L_13:
        /*0008*/ 	.byte	0x04, 0x17
        /*000a*/ 	.short	(.L_15 - .L_14)
.L_14:
        /*000c*/ 	.word	0x00000000
        /*0010*/ 	.short	0x0006
        /*0012*/ 	.short	0x0024
        /*0014*/ 	.byte	0x00, 0xf0, 0x11, 0x00


	//----- nvinfo : EIATTR_KPARAM_INFO
	.align		4
.L_15:
        /*0018*/ 	.byte	0x04, 0x17
        /*001a*/ 	.short	(.L_17 - .L_16)
.L_16:
        /*001c*/ 	.word	0x00000000
        /*0020*/ 	.short	0x0005
        /*0022*/ 	.short	0x0020
        /*0024*/ 	.byte	0x00, 0xf0, 0x11, 0x00


	//----- nvinfo : EIATTR_KPARAM_INFO
	.align		4
.L_17:
        /*0028*/ 	.byte	0x04, 0x17
        /*002a*/ 	.short	(.L_19 - .L_18)
.L_18:
        /*002c*/ 	.word	0x00000000
        /*0030*/ 	.short	0x0004
        /*0032*/ 	.short	0x001c
        /*0034*/ 	.byte	0x00, 0xf0, 0x11, 0x00


	//----- nvinfo : EIATTR_KPARAM_INFO
	.align		4
.L_19:
        /*0038*/ 	.byte	0x04, 0x17
        /*003a*/ 	.short	(.L_21 - .L_20)
.L_20:
        /*003c*/ 	.word	0x00000000
        /*0040*/ 	.short	0x0003
        /*0042*/ 	.short	0x0018
        /*0044*/ 	.byte	0x00, 0xf0, 0x11, 0x00


	//----- nvinfo : EIATTR_KPARAM_INFO
	.align		4
.L_21:
        /*0048*/ 	.byte	0x04, 0x17
        /*004a*/ 	.short	(.L_23 - .L_22)
.L_22:
        /*004c*/ 	.word	0x00000000
        /*0050*/ 	.short	0x0002
        /*0052*/ 	.short	0x0010
        /*0054*/ 	.byte	0x00, 0xf5, 0x21, 0x00


	//----- nvinfo : EIATTR_KPARAM_INFO
	.align		4
.L_23:
        /*0058*/ 	.byte	0x04, 0x17
        /*005a*/ 	.short	(.L_25 - .L_24)
.L_24:
        /*005c*/ 	.word	0x00000000
        /*0060*/ 	.short	0x0001
        /*0062*/ 	.short	0x0008
        /*0064*/ 	.byte	0x00, 0xf5, 0x21, 0x00


	//----- nvinfo : EIATTR_KPARAM_INFO
	.align		4
.L_25:
        /*0068*/ 	.byte	0x04, 0x17
        /*006a*/ 	.short	(.L_27 - .L_26)
.L_26:
        /*006c*/ 	.word	0x00000000
        /*0070*/ 	.short	0x0000
        /*0072*/ 	.short	0x0000
        /*0074*/ 	.byte	0x00, 0xf5, 0x21, 0x00


	//----- nvinfo : EIATTR_SPARSE_MMA_MASK
	.align		4
.L_27:
        /*0078*/ 	.byte	0x03, 0x50
        /*007a*/ 	.short	0x0000


	//----- nvinfo : EIATTR_MAXREG_COUNT
	.align		4
        /*007c*/ 	.byte	0x03, 0x1b
        /*007e*/ 	.short	0x00ff


	//----- nvinfo : EIATTR_MERCURY_ISA_VERSION
	.align		4
        /*0080*/ 	.byte	0x03, 0x5f
        /*0082*/ 	.short	0x0101


	//----- nvinfo : EIATTR_VRC_CTA_INIT_COUNT
	.align		4
        /*0084*/ 	.byte	0x02, 0x4a
	.zero		1
	.zero		1


	//----- nvinfo : EIATTR_EXIT_INSTR_OFFSETS
	.align		4
        /*0088*/ 	.byte	0x04, 0x1c
        /*008a*/ 	.short	(.L_29 - .L_28)


	//   ....[0]....
.L_28:
        /*008c*/ 	.word	0x00000f30


	//----- nvinfo : EIATTR_CRS_STACK_SIZE
	.align		4
.L_29:
        /*0090*/ 	.byte	0x04, 0x1e
        /*0092*/ 	.short	(.L_31 - .L_30)
.L_30:
        /*0094*/ 	.word	0x00000000


	//----- nvinfo : EIATTR_CBANK_PARAM_SIZE
	.align		4
.L_31:
        /*0098*/ 	.byte	0x03, 0x19
        /*009a*/ 	.short	0x0028


	//----- nvinfo : EIATTR_PARAM_CBANK
	.align		4
        /*009c*/ 	.byte	0x04, 0x0a
        /*009e*/ 	.short	(.L_33 - .L_32)
	.align		4
.L_32:
        /*00a0*/ 	.word	index@(.nv.constant0._Z21convolution_3D_filterPdS_S_iiii)
        /*00a4*/ 	.short	0x0380
        /*00a6*/ 	.short	0x0028


	//----- nvinfo : EIATTR_SW_WAR
	.align		4
.L_33:
        /*00a8*/ 	.byte	0x04, 0x36
        /*00aa*/ 	.short	(.L_35 - .L_34)
.L_34:
        /*00ac*/ 	.word	0x00000008
.L_35:


//--------------------- .nv.info._Z14convolution_3DPdS_S_iiii --------------------------
	.section	.nv.info._Z14convolution_3DPdS_S_iiii,"",@"SHT_CUDA_INFO"
	.sectionflags	@""
	.align	4


	//----- nvinfo : EIATTR_CUDA_API_VERSION
	.align		4
        /*0000*/ 	.byte	0x04, 0x37
        /*0002*/ 	.short	(.L_37 - .L_36)
.L_36:
        /*0004*/ 	.word	0x00000082


	//----- nvinfo : EIATTR_KPARAM_INFO
	.align		4
.L_37:
        /*0008*/ 	.byte	0x04, 0x17
        /*000a*/ 	.short	(.L_39 - .L_38)
.L_38:
        /*000c*/ 	.word	0x00000000
        /*0010*/ 	.short	0x0006
        /*0012*/ 	.short	0x0024
        /*0014*/ 	.byte	0x00, 0xf0, 0x11, 0x00


	//----- nvinfo : EIATTR_KPARAM_INFO
	.align		4
.L_39:
        /*0018*/ 	.byte	0x04, 0x17
        /*001a*/ 	.short	(.L_41 - .L_40)
.L_40:
        /*001c*/ 	.word	0x00000000
        /*0020*/ 	.short	0x0005
        /*0022*/ 	.short	0x0020
        /*0024*/ 	.byte	0x00, 0xf0, 0x11, 0x00


	//----- nvinfo : EIATTR_KPARAM_INFO
	.align		4
.L_41:
        /*0028*/ 	.byte	0x04, 0x17
        /*002a*/ 	.short	(.L_43 - .L_42)
.L_42:
        /*002c*/ 	.word	0x00000000
        /*0030*/ 	.short	0x0004
        /*0032*/ 	.short	0x001c
        /*0034*/ 	.byte	0x00, 0xf0, 0x11, 0x00


	//----- nvinfo : EIATTR_KPARAM_INFO
	.align		4
.L_43:
        /*0038*/ 	.byte	0x04, 0x17
        /*003a*/ 	.short	(.L_45 - .L_44)
.L_44:
        /*003c*/ 	.word	0x00000000
        /*0040*/ 	.short	0x0003
        /*0042*/ 	.short	0x0018
        /*0044*/ 	.byte	0x00, 0xf0, 0x11, 0x00


	//----- nvinfo : EIATTR_KPARAM_INFO
	.align		4
.L_45:
        /*0048*/ 	.byte	0x04, 0x17
        /*004a*/ 	.short	(.L_47 - .L_46)
.L_46:
        /*004c*/ 	.word	0x00000000
        /*0050*/ 	.short	0x0002
        /*0052*/ 	.short	0x0010
        /*0054*/ 	.byte	0x00, 0xf5, 0x21, 0x00


	//----- nvinfo : EIATTR_KPARAM_INFO
	.align		4
.L_47:
        /*0058*/ 	.byte	0x04, 0x17
        /*005a*/ 	.short	(.L_49 - .L_48)
.L_48:
        /*005c*/ 	.word	0x00000000
        /*0060*/ 	.short	0x0001
        /*0062*/ 	.short	0x0008
        /*0064*/ 	.byte	0x00, 0xf5, 0x21, 0x00


	//----- nvinfo : EIATTR_KPARAM_INFO
	.align		4
.L_49:
        /*0068*/ 	.byte	0x04, 0x17
        /*006a*/ 	.short	(.L_51 - .L_50)
.L_50:
        /*006c*/ 	.word	0x00000000
        /*0070*/ 	.short	0x0000
        /*0072*/ 	.short	0x0000
        /*0074*/ 	.byte	0x00, 0xf5, 0x21, 0x00


	//----- nvinfo : EIATTR_SPARSE_MMA_MASK
	.align		4
.L_51:
        /*0078*/ 	.byte	0x03, 0x50
        /*007a*/ 	.short	0x0000


	//----- nvinfo : EIATTR_MAXREG_COUNT
	.align		4
        /*007c*/ 	.byte	0x03, 0x1b
        /*007e*/ 	.short	0x00ff


	//----- nvinfo : EIATTR_MERCURY_ISA_VERSION
	.align		4
        /*0080*/ 	.byte	0x03, 0x5f
        /*0082*/ 	.short	0x0101


	//----- nvinfo : EIATTR_VRC_CTA_INIT_COUNT
	.align		4
        /*0084*/ 	.byte	0x02, 0x4a
	.zero		1
	.zero		1


	//----- nvinfo : EIATTR_EXIT_INSTR_OFFSETS
	.align		4
        /*0088*/ 	.byte	0x04, 0x1c
        /*008a*/ 	.short	(.L_53 - .L_52)


	//   ....[0]....
.L_52:
        /*008c*/ 	.word	0x000010a0


	//----- nvinfo : EIATTR_CRS_STACK_SIZE
	.align		4
.L_53:
        /*0090*/ 	.byte	0x04, 0x1e
        /*0092*/ 	.short	(.L_55 - .L_54)
.L_54:
        /*0094*/ 	.word	0x00000000


	//----- nvinfo : EIATTR_CBANK_PARAM_SIZE
	.align		4
.L_55:
        /*0098*/ 	.byte	0x03, 0x19
        /*009a*/ 	.short	0x0028


	//----- nvinfo : EIATTR_PARAM_CBANK
	.align		4
        /*009c*/ 	.byte	0x04, 0x0a
        /*009e*/ 	.short	(.L_57 - .L_56)
	.align		4
.L_56:
        /*00a0*/ 	.word	index@(.nv.constant0._Z14convolution_3DPdS_S_iiii)
        /*00a4*/ 	.short	0x0380
        /*00a6*/ 	.short	0x0028


	//----- nvinfo : EIATTR_SW_WAR
	.align		4
.L_57:
        /*00a8*/ 	.byte	0x04, 0x36
        /*00aa*/ 	.short	(.L_59 - .L_58)
.L_58:
        /*00ac*/ 	.word	0x00000008
.L_59:


//--------------------- .nv.callgraph             --------------------------
	.section	.nv.callgraph,"",@"SHT_CUDA_CALLGRAPH"
	.align	4
	.sectionentsize	8
	.align		4
        /*0000*/ 	.word	0x00000000
	.align		4
        /*0004*/ 	.word	0xffffffff
	.align		4
        /*0008*/ 	.word	0x00000000
	.align		4
        /*000c*/ 	.word	0xfffffffe
	.align		4
        /*0010*/ 	.word	0x00000000
	.align		4
        /*0014*/ 	.word	0xfffffffd
	.align		4
        /*0018*/ 	.word	0x00000000
	.align		4
        /*001c*/ 	.word	0xfffffffc


//--------------------- .text._Z21convolution_3D_filterPdS_S_iiii --------------------------
	.section	.text._Z21convolution_3D_filterPdS_S_iiii,"ax",@progbits
	.align	128
        .global         _Z21convolution_3D_filterPdS_S_iiii
        .type           _Z21convolution_3D_filterPdS_S_iiii,@function
        .size           _Z21convolution_3D_filterPdS_S_iiii,(.L_x_20 - _Z21convolution_3D_filterPdS_S_iiii)
        .other          _Z21convolution_3D_filterPdS_S_iiii,@"STO_CUDA_ENTRY STV_DEFAULT"
_Z21convolution_3D_filterPdS_S_iiii:
.text._Z21convolution_3D_filterPdS_S_iiii:
[----:B------:R-:W-:Y:S01]  /*0000*/  LDC R1, c[0x0][0x37c] ;  /* 0x0000df00ff017b82 */ /* 0x000fe20000000800 */
[----:B------:R-:W0:Y:S01]  /*0010*/  S2R R3, SR_TID.X ;  /* 0x0000000000037919 */ /* 0x000e220000002100 */
[----:B------:R-:W1:Y:S06]  /*0020*/  LDCU UR7, c[0x0][0x398] ;  /* 0x00007300ff0777ac */ /* 0x000e6c0008000800 */
[----:B------:R-:W0:Y:S01]  /*0030*/  S2UR UR4, SR_CTAID.X ;  /* 0x00000000000479c3 */ /* 0x000e220000002500 */
[----:B------:R-:W-:Y:S01]  /*0040*/  CS2R R8, SRZ ;  /* 0x0000000000087805 */ /* 0x000fe2000001ff00 */
[----:B------:R-:W2:Y:S01]  /*0050*/  S2R R5, SR_TID.Y ;  /* 0x0000000000057919 */ /* 0x000ea20000002200 */
[----:B------:R-:W3:Y:S01]  /*0060*/  LDCU.64 UR14, c[0x0][0x358] ;  /* 0x00006b00ff0e77ac */ /* 0x000ee20008000a00 */
[----:B------:R-:W4:Y:S04]  /*0070*/  S2R R7, SR_TID.Z ;  /* 0x0000000000077919 */ /* 0x000f280000002300 */
[----:B------:R-:W0:Y:S08]  /*0080*/  LDC R0, c[0x0][0x360] ;  /* 0x0000d800ff007b82 */ /* 0x000e300000000800 */
[----:B------:R-:W2:Y:S01]  /*0090*/  S2UR UR5, SR_CTAID.Y ;  /* 0x00000000000579c3 */ /* 0x000ea20000002600 */
[----:B-1----:R-:W-:-:S07]  /*00a0*/  UISETP.GE.AND UP0, UPT, UR7, URZ, UPT ;  /* 0x000000ff0700728c */ /* 0x002fce000bf06270 */
[----:B------:R-:W2:Y:S08]  /*00b0*/  LDC R2, c[0x0][0x364] ;  /* 0x0000d900ff027b82 */ /* 0x000eb00000000800 */
[----:B------:R-:W4:Y:S01]  /*00c0*/  S2UR UR6, SR_CTAID.Z ;  /* 0x00000000000679c3 */ /* 0x000f220000002700 */
[----:B0-----:R-:W-:-:S07]  /*00d0*/  IMAD R0, R0, UR4, R3 ;  /* 0x0000000400007c24 */ /* 0x001fce000f8e0203 */
[----:B------:R-:W4:Y:S01]  /*00e0*/  LDC R4, c[0x0][0x368] ;  /* 0x0000da00ff047b82 */ /* 0x000f220000000800 */
[----:B--2---:R-:W-:Y:S02]  /*00f0*/  IMAD R3, R2, UR5, R5 ;  /* 0x0000000502037c24 */ /* 0x004fe4000f8e0205 */
[----:B----4-:R-:W-:Y:S01]  /*0100*/  IMAD R2, R4, UR6, R7 ;  /* 0x0000000604027c24 */ /* 0x010fe2000f8e0207 */
[----:B---3--:R-:W-:Y:S06]  /*0110*/  BRA.U !UP0, `(.L_x_0) ;  /* 0x0000000d08647547 */ /* 0x008fec000b800000 */
[----:B------:R-:W0:Y:S01]  /*0120*/  LDCU UR6, c[0x0][0x3a4] ;  /* 0x00007480ff0677ac */ /* 0x000e220008000800 */
[----:B------:R-:W-:Y:S01]  /*0130*/  VIADD R4, R0, -UR7 ;  /* 0x8000000700047c36 */ /* 0x000fe20008000000 */
[----:B------:R-:W-:Y:S01]  /*0140*/  CS2R R8, SRZ ;  /* 0x0000000000087805 */ /* 0x000fe2000001ff00 */
[----:B------:R-:W-:-:S03]  /*0150*/  USHF.L.U32 UR12, UR7, 0x1, URZ ;  /* 0x00000001070c7899 */ /* 0x000fc600080006ff */
[----:B------:R-:W-:Y:S01]  /*0160*/  SHF.R.S32.HI R5, RZ, 0x1f, R4 ;  /* 0x0000001fff057819 */ /* 0x000fe20000011404 */
[----:B------:R-:W-:Y:S01]  /*0170*/  UMOV UR4, URZ ;  /* 0x000000ff00047c82 */ /* 0x000fe20008000000 */
[----:B0-----:R-:W-:-:S12]  /*0180*/  UIMAD UR6, UR6, UR6, URZ ;  /* 0x00000006060672a4 */ /* 0x001fd8000f8e02ff */
.L_x_8:
[----:B------:R-:W0:Y:S01]  /*0190*/  LDC R7, c[0x0][0x398] ;  /* 0x0000e600ff077b82 */ /* 0x000e220000000800 */
[----:B------:R-:W1:Y:S01]  /*01a0*/  LDCU UR5, c[0x0][0x3a4] ;  /* 0x00007480ff0577ac */ /* 0x000e620008000800 */
[----:B0-----:R-:W-:-:S04]  /*01b0*/  IADD3 R6, PT, PT, -R7, UR4, R2 ;  /* 0x0000000407067c10 */ /* 0x001fc8000fffe102 */
[----:B-1----:R-:W-:Y:S01]  /*01c0*/  ISETP.GE.AND P0, PT, R6, UR5, PT ;  /* 0x0000000506007c0c */ /* 0x002fe2000bf06270 */
[----:B------:R-:W-:-:S03]  /*01d0*/  UMOV UR5, URZ ;  /* 0x000000ff00057c82 */ /* 0x000fc60008000000 */
[----:B------:R-:W-:-:S13]  /*01e0*/  ISETP.GT.AND P0, PT, R6, -0x1, !P0 ;  /* 0xffffffff0600780c */ /* 0x000fda0004704270 */
.L_x_7:
[----:B------:R-:W0:Y:S01]  /*01f0*/  LDC R7, c[0x0][0x398] ;  /* 0x0000e600ff077b82 */ /* 0x000e220000000800 */
[----:B------:R-:W1:Y:S01]  /*0200*/  LDCU UR7, c[0x0][0x398] ;  /* 0x00007300ff0777ac */ /* 0x000e620008000800 */
[----:B------:R-:W-:Y:S01]  /*0210*/  IMAD.MOV.U32 R6, RZ, RZ, RZ ;  /* 0x000000ffff067224 */ /* 0x000fe200078e00ff */
[----:B------:R-:W2:Y:S01]  /*0220*/  LDCU UR10, c[0x0][0x3a0] ;  /* 0x00007400ff0a77ac */ /* 0x000ea20008000800 */
[----:B------:R-:W3:Y:S01]  /*0230*/  LDCU UR8, c[0x0][0x39c] ;  /* 0x00007380ff0877ac */ /* 0x000ee20008000800 */
[----:B------:R-:W-:Y:S02]  /*0240*/  UISETP.GE.AND UP1, UPT, UR12, 0x7, UPT ;  /* 0x000000070c00788c */ /* 0x000fe4000bf26270 */
[----:B------:R-:W-:Y:S02]  /*0250*/  UISETP.LT.AND UP0, UPT, URZ, UR12, UPT ;  /* 0x0000000cff00728c */ /* 0x000fe4000bf01270 */
[----:B------:R-:W-:Y:S01]  /*0260*/  UIADD3 UR9, UPT, UPT, UR12, 0x1, URZ ;  /* 0x000000010c097890 */ /* 0x000fe2000fffe0ff */
[----:B-1----:R-:W-:Y:S01]  /*0270*/  VIADD R13, R3, -UR7 ;  /* 0x80000007030d7c36 */ /* 0x002fe20008000000 */
[----:B------:R-:W-:-:S02]  /*0280*/  USEL UR11, URZ, UR12, !UP0 ;  /* 0x0000000cff0b7287 */ /* 0x000fc4000c000000 */
[----:B------:R-:W-:Y:S02]  /*0290*/  UIMAD UR7, UR9, UR4, UR5 ;  /* 0x00000004090772a4 */ /* 0x000fe4000f8e0205 */
[----:B------:R-:W-:Y:S01]  /*02a0*/  VIADD R13, R13, UR5 ;  /* 0x000000050d0d7c36 */ /* 0x000fe20008000000 */
[----:B0-----:R-:W-:Y:S01]  /*02b0*/  IADD3 R7, PT, PT, -R7, UR4, R2 ;  /* 0x0000000407077c10 */ /* 0x001fe2000fffe102 */
[----:B------:R-:W-:Y:S02]  /*02c0*/  UISETP.NE.AND UP0, UPT, UR5, UR11, UPT ;  /* 0x0000000b0500728c */ /* 0x000fe4000bf05270 */
[----:B------:R-:W-:Y:S01]  /*02d0*/  UIMAD UR9, UR9, UR7, URZ ;  /* 0x00000007090972a4 */ /* 0x000fe2000f8e02ff */
[----:B--2---:R-:W-:Y:S01]  /*02e0*/  ISETP.GE.AND P1, PT, R13, UR10, PT ;  /* 0x0000000a0d007c0c */ /* 0x004fe2000bf26270 */
[----:B------:R-:W-:Y:S01]  /*02f0*/  IMAD R28, R7, UR6, RZ ;  /* 0x00000006071c7c24 */ /* 0x000fe2000f8e02ff */
[----:B------:R-:W-:Y:S02]  /*0300*/  UIADD3 UR5, UPT, UPT, UR5, 0x1, URZ ;  /* 0x0000000105057890 */ /* 0x000fe4000fffe0ff */
[C---:B------:R-:W-:Y:S01]  /*0310*/  ISETP.GT.AND P1, PT, R13.reuse, -0x1, !P1 ;  /* 0xffffffff0d00780c */ /* 0x040fe20004f24270 */
[----:B---3--:R-:W-:Y:S01]  /*0320*/  IMAD R7, R13, UR8, R28 ;  /* 0x000000080d077c24 */ /* 0x008fe2000f8e021c */
[----:B------:R-:W-:Y:S11]  /*0330*/  BRA.U !UP1, `(.L_x_1) ;  /* 0x0000000509587547 */ /* 0x000ff6000b800000 */
[----:B------:R-:W0:Y:S01]  /*0340*/  LDC.64 R10, c[0x0][0x388] ;  /* 0x0000e200ff0a7b82 */ /* 0x000e220000000a00 */
[----:B------:R-:W-:Y:S01]  /*0350*/  IMAD.IADD R28, R4, 0x1, R28 ;  /* 0x00000001041c7824 */ /* 0x000fe200078e021c */
[----:B------:R-:W-:Y:S01]  /*0360*/  ULOP3.LUT UR7, UR11, 0x7ffffff8, URZ, 0xc0, !UPT ;  /* 0x7ffffff80b077892 */ /* 0x000fe2000f8ec0ff */
[----:B------:R-:W-:Y:S01]  /*0370*/  IMAD.MOV.U32 R6, RZ, RZ, R4 ;  /* 0x000000ffff067224 */ /* 0x000fe200078e0004 */
[----:B------:R-:W1:Y:S01]  /*0380*/  LDCU UR10, c[0x0][0x39c] ;  /* 0x00007380ff0a77ac */ /* 0x000e620008000800 */
[----:B------:R-:W-:Y:S02]  /*0390*/  IMAD R28, R13, UR8, R28 ;  /* 0x000000080d1c7c24 */ /* 0x000fe4000f8e021c */
[----:B------:R-:W-:Y:S01]  /*03a0*/  IMAD.U32 R29, RZ, RZ, UR9 ;  /* 0x00000009ff1d7e24 */ /* 0x000fe2000f8e00ff */
[----:B------:R-:W2:Y:S01]  /*03b0*/  LDCU.64 UR18, c[0x0][0x380] ;  /* 0x00007000ff1277ac */ /* 0x000ea20008000a00 */
[----:B------:R-:W-:Y:S01]  /*03c0*/  UIADD3 UR7, UPT, UPT, -UR7, URZ, URZ ;  /* 0x000000ff07077290 */ /* 0x000fe2000fffe1ff */
[----:B------:R-:W-:-:S11]  /*03d0*/  UMOV UR11, 0x3 ;  /* 0x00000003000b7882 */ /* 0x000fd60000000000 */
.L_x_2:
[----:B-1----:R-:W-:Y:S01]  /*03e0*/  UMOV UR8, UR10 ;  /* 0x0000000a00087c82 */ /* 0x002fe20008000000 */
[----:B0-----:R-:W-:Y:S01]  /*03f0*/  IMAD.WIDE R24, R29, 0x8, R10 ;  /* 0x000000081d187825 */ /* 0x001fe200078e020a */
[----:B------:R-:W-:-:S04]  /*0400*/  ISETP.GE.AND P2, PT, R6, UR8, PT ;  /* 0x0000000806007c0c */ /* 0x000fc8000bf46270 */
[----:B------:R-:W-:-:S04]  /*0410*/  ISETP.GT.AND P2, PT, R6, -0x1, !P2 ;  /* 0xffffffff0600780c */ /* 0x000fc80005744270 */
[----:B------:R-:W-:-:S13]  /*0420*/  PLOP3.LUT P2, PT, P0, P1, P2, 0x80, 0x0 ;  /* 0x000000000000781c */ /* 0x000fda0000743020 */
[----:B------:R-:W0:Y:S01]  /*0430*/  @P2 LDC.64 R18, c[0x0][0x380] ;  /* 0x0000e000ff122b82 */ /* 0x000e220000000a00 */
[----:B------:R-:W3:Y:S01]  /*0440*/  @P2 LDG.E.64 R20, desc[UR14][R24.64] ;  /* 0x0000000e18142981 */ /* 0x000ee2000c1e1b00 */
[----:B0-----:R-:W-:-:S06]  /*0450*/  @P2 IMAD.WIDE R18, R28, 0x8, R18 ;  /* 0x000000081c122825 */ /* 0x001fcc00078e0212 */
[----:B------:R-:W3:Y:S01]  /*0460*/  @P2 LDG.E.64 R18, desc[UR14][R18.64] ;  /* 0x0000000e12122981 */ /* 0x000ee2000c1e1b00 */
[C---:B------:R-:W-:Y:S01]  /*0470*/  VIADD R5, R6.reuse, 0x1 ;  /* 0x0000000106057836 */ /* 0x040fe20000000000 */
[----:B------:R-:W-:Y:S01]  /*0480*/  UIADD3 UR13, UPT, UPT, UR11, -0x3, URZ ;  /* 0xfffffffd0b0d7890 */ /* 0x000fe2000fffe0ff */
[----:B------:R-:W-:-:S03]  /*0490*/  VIADD R13, R6, 0x2 ;  /* 0x00000002060d7836 */ /* 0x000fc60000000000 */
[C---:B------:R-:W-:Y:S01]  /*04a0*/  ISETP.GE.AND P4, PT, R5.reuse, UR8, PT ;  /* 0x0000000805007c0c */ /* 0x040fe2000bf86270 */
[----:B------:R-:W-:Y:S01]  /*04b0*/  USHF.R.S32.HI UR16, URZ, 0x1f, UR13 ;  /* 0x0000001fff107899 */ /* 0x000fe2000801140d */
[----:B------:R-:W-:Y:S02]  /*04c0*/  SHF.R.S32.HI R12, RZ, 0x1f, R7 ;  /* 0x0000001fff0c7819 */ /* 0x000fe40000011407 */
[----:B------:R-:W-:Y:S02]  /*04d0*/  ISETP.GT.AND P4, PT, R5, -0x1, !P4 ;  /* 0xffffffff0500780c */ /* 0x000fe40006784270 */
[--C-:B------:R-:W-:Y:S02]  /*04e0*/  SHF.R.S32.HI R5, RZ, 0x1f, R4.reuse ;  /* 0x0000001fff057819 */ /* 0x100fe40000011404 */
[----:B------:R-:W-:Y:S02]  /*04f0*/  IADD3 R14, P5, P6, R7, UR13, R4 ;  /* 0x0000000d070e7c10 */ /* 0x000fe4000febe004 */
[----:B------:R-:W-:-:S02]  /*0500*/  PLOP3.LUT P4, PT, P0, P1, P4, 0x80, 0x0 ;  /* 0x000000000000781c */ /* 0x000fc40000783040 */
[C---:B------:R-:W-:Y:S02]  /*0510*/  ISETP.GE.AND P3, PT, R13.reuse, UR8, PT ;  /* 0x000000080d007c0c */ /* 0x040fe4000bf66270 */
[----:B------:R-:W-:Y:S02]  /*0520*/  IADD3.X R15, PT, PT, R12, UR16, R5, P5, P6 ;  /* 0x000000100c0f7c10 */ /* 0x000fe4000afec405 */
[C---:B--2---:R-:W-:Y:S02]  /*0530*/  LEA R12, P5, R14.reuse, UR18, 0x3 ;  /* 0x000000120e0c7c11 */ /* 0x044fe4000f8a18ff */
[----:B------:R-:W-:Y:S02]  /*0540*/  ISETP.GT.AND P3, PT, R13, -0x1, !P3 ;  /* 0xffffffff0d00780c */ /* 0x000fe40005f64270 */
[----:B------:R-:W-:Y:S02]  /*0550*/  LEA.HI.X R13, R14, UR19, R15, 0x3, P5 ;  /* 0x000000130e0d7c11 */ /* 0x000fe4000a8f1c0f */
[----:B------:R-:W-:Y:S01]  /*0560*/  PLOP3.LUT P5, PT, P0, P1, P3, 0x80, 0x0 ;  /* 0x000000000000781c */ /* 0x000fe200007a3030 */
[----:B------:R-:W2:Y:S04]  /*0570*/  @P4 LDG.E.64 R16, desc[UR14][R24.64+0x8] ;  /* 0x0000080e18104981 */ /* 0x000ea8000c1e1b00 */
[----:B------:R-:W2:Y:S01]  /*0580*/  @P4 LDG.E.64 R14, desc[UR14][R12.64+0x8] ;  /* 0x0000080e0c0e4981 */ /* 0x000ea2000c1e1b00 */
[----:B------:R-:W-:Y:S01]  /*0590*/  VIADD R22, R6, 0x3 ;  /* 0x0000000306167836 */ /* 0x000fe20000000000 */
[----:B---3--:R-:W-:-:S06]  /*05a0*/  @P2 DFMA R8, R20, R18, R8 ;  /* 0x000000121408222b */ /* 0x008fcc0000000008 */
[----:B------:R-:W3:Y:S04]  /*05b0*/  @P5 LDG.E.64 R20, desc[UR14][R24.64+0x10] ;  /* 0x0000100e18145981 */ /* 0x000ee8000c1e1b00 */
[----:B------:R-:W3:Y:S01]  /*05c0*/  @P5 LDG.E.64 R18, desc[UR14][R12.64+0x10] ;  /* 0x0000100e0c125981 */ /* 0x000ee2000c1e1b00 */
[----:B------:R-:W-:-:S04]  /*05d0*/  ISETP.GE.AND P2, PT, R22, UR8, PT ;  /* 0x0000000816007c0c */ /* 0x000fc8000bf46270 */
[----:B------:R-:W-:Y:S01]  /*05e0*/  ISETP.GT.AND P2, PT, R22, -0x1, !P2 ;  /* 0xffffffff1600780c */ /* 0x000fe20005744270 */
[----:B------:R-:W-:-:S03]  /*05f0*/  VIADD R22, R6, 0x4 ;  /* 0x0000000406167836 */ /* 0x000fc60000000000 */
[----:B------:R-:W-:Y:S02]  /*0600*/  PLOP3.LUT P2, PT, P0, P1, P2, 0x80, 0x0 ;  /* 0x000000000000781c */ /* 0x000fe40000743020 */
[----:B------:R-:W-:-:S04]  /*0610*/  ISETP.GE.AND P3, PT, R22, UR8, PT ;  /* 0x0000000816007c0c */ /* 0x000fc8000bf66270 */
[----:B------:R-:W-:-:S04]  /*0620*/  ISETP.GT.AND P3, PT, R22, -0x1, !P3 ;  /* 0xffffffff1600780c */ /* 0x000fc80005f64270 */
[----:B------:R-:W-:Y:S01]  /*0630*/  PLOP3.LUT P3, PT, P0, P1, P3, 0x80, 0x0 ;  /* 0x000000000000781c */ /* 0x000fe20000763030 */
[----:B--2---:R-:W-:Y:S02]  /*0640*/  @P4 DFMA R8, R16, R14, R8 ;  /* 0x0000000e1008422b */ /* 0x004fe40000000008 */
[----:B------:R-:W2:Y:S04]  /*0650*/  @P2 LDG.E.64 R16, desc[UR14][R24.64+0x18] ;  /* 0x0000180e18102981 */ /* 0x000ea8000c1e1b00 */
[----:B------:R-:W2:Y:S01]  /*0660*/  @P2 LDG.E.64 R14, desc[UR14][R12.64+0x18] ;  /* 0x0000180e0c0e2981 */ /* 0x000ea2000c1e1b00 */
[----:B------:R-:W-:Y:S01]  /*0670*/  VIADD R22, R6, 0x5 ;  /* 0x0000000506167836 */ /* 0x000fe20000000000 */
[----:B---3--:R-:W-:-:S04]  /*0680*/  @P5 DFMA R8, R20, R18, R8 ;  /* 0x000000121408522b */ /* 0x008fc80000000008 */
[----:B------:R-:W3:Y:S04]  /*0690*/  @P3 LDG.E.64 R20, desc[UR14][R24.64+0x20] ;  /* 0x0000200e18143981 */ /* 0x000ee8000c1e1b00 */
[----:B------:R-:W3:Y:S01]  /*06a0*/  @P3 LDG.E.64 R18, desc[UR14][R12.64+0x20] ;  /* 0x0000200e0c123981 */ /* 0x000ee2000c1e1b00 */
[----:B------:R-:W-:-:S04]  /*06b0*/  ISETP.GE.AND P4, PT, R22, UR8, PT ;  /* 0x0000000816007c0c */ /* 0x000fc8000bf86270 */
[----:B------:R-:W-:Y:S01]  /*06c0*/  ISETP.GT.AND P4, PT, R22, -0x1, !P4 ;  /* 0xffffffff1600780c */ /* 0x000fe20006784270 */
[----:B------:R-:W-:-:S03]  /*06d0*/  VIADD R22, R6, 0x6 ;  /* 0x0000000606167836 */ /* 0x000fc60000000000 */
[----:B------:R-:W-:Y:S02]  /*06e0*/  PLOP3.LUT P4, PT, P0, P1, P4, 0x80, 0x0 ;  /* 0x000000000000781c */ /* 0x000fe40000783040 */
[----:B------:R-:W-:-:S04]  /*06f0*/  ISETP.GE.AND P6, PT, R22, UR8, PT ;  /* 0x0000000816007c0c */ /* 0x000fc8000bfc6270 */
[----:B------:R-:W-:Y:S01]  /*0700*/  ISETP.GT.AND P6, PT, R22, -0x1, !P6 ;  /* 0xffffffff1600780c */ /* 0x000fe200077c4270 */
[----:B------:R-:W-:-:S03]  /*0710*/  VIADD R22, R6, 0x7 ;  /* 0x0000000706167836 */ /* 0x000fc60000000000 */
[----:B------:R-:W-:Y:S02]  /*0720*/  PLOP3.LUT P6, PT, P0, P1, P6, 0x80, 0x0 ;  /* 0x000000000000781c */ /* 0x000fe400007c3060 */
[----:B------:R-:W-:-:S04]  /*0730*/  ISETP.GE.AND P5, PT, R22, UR8, PT ;  /* 0x0000000816007c0c */ /* 0x000fc8000bfa6270 */
[----:B------:R-:W-:Y:S01]  /*0740*/  ISETP.GT.AND P5, PT, R22, -0x1, !P5 ;  /* 0xffffffff1600780c */ /* 0x000fe20006fa4270 */
[----:B--2---:R-:W-:Y:S01]  /*0750*/  @P2 DFMA R8, R16, R14, R8 ;  /* 0x0000000e1008222b */ /* 0x004fe20000000008 */
[----:B------:R-:W2:Y:S02]  /*0760*/  @P4 LDG.E.64 R14, desc[UR14][R24.64+0x28] ;  /* 0x0000280e180e4981 */ /* 0x000ea4000c1e1b00 */
[----:B------:R-:W-:Y:S02]  /*0770*/  PLOP3.LUT P5, PT, P0, P1, P5, 0x80, 0x0 ;  /* 0x000000000000781c */ /* 0x000fe400007a3050 */
[----:B------:R-:W2:Y:S11]  /*0780*/  @P4 LDG.E.64 R16, desc[UR14][R12.64+0x28] ;  /* 0x0000280e0c104981 */ /* 0x000eb6000c1e1b00 */
[----:B------:R-:W4:Y:S04]  /*0790*/  @P5 LDG.E.64 R22, desc[UR14][R24.64+0x38] ;  /* 0x0000380e18165981 */ /* 0x000f28000c1e1b00 */
[----:B------:R-:W4:Y:S01]  /*07a0*/  @P5 LDG.E.64 R26, desc[UR14][R12.64+0x38] ;  /* 0x0000380e0c1a5981 */ /* 0x000f22000c1e1b00 */
[----:B---3--:R-:W-:-:S03]  /*07b0*/  @P3 DFMA R8, R20, R18, R8 ;  /* 0x000000121408322b */ /* 0x008fc60000000008 */
[----:B------:R-:W3:Y:S04]  /*07c0*/  @P6 LDG.E.64 R18, desc[UR14][R24.64+0x30] ;  /* 0x0000300e18126981 */ /* 0x000ee8000c1e1b00 */
[----:B------:R-:W3:Y:S01]  /*07d0*/  @P6 LDG.E.64 R20, desc[UR14][R12.64+0x30] ;  /* 0x0000300e0c146981 */ /* 0x000ee2000c1e1b00 */
[----:B------:R-:W-:-:S04]  /*07e0*/  UIADD3 UR7, UPT, UPT, UR7, 0x8, URZ ;  /* 0x0000000807077890 */ /* 0x000fc8000fffe0ff */
[----:B------:R-:W-:Y:S01]  /*07f0*/  UISETP.NE.AND UP1, UPT, UR7, URZ, UPT ;  /* 0x000000ff0700728c */ /* 0x000fe2000bf25270 */
[----:B------:R-:W-:Y:S02]  /*0800*/  VIADD R29, R29, 0x8 ;  /* 0x000000081d1d7836 */ /* 0x000fe40000000000 */
[----:B------:R-:W-:Y:S01]  /*0810*/  VIADD R6, R6, 0x8 ;  /* 0x0000000806067836 */ /* 0x000fe20000000000 */
[----:B--2---:R-:W-:Y:S01]  /*0820*/  @P4 DFMA R8, R14, R16, R8 ;  /* 0x000000100e08422b */ /* 0x004fe20000000008 */
[----:B------:R-:W-:Y:S01]  /*0830*/  VIADD R28, R28, 0x8 ;  /* 0x000000081c1c7836 */ /* 0x000fe20000000000 */
[----:B------:R-:W-:-:S06]  /*0840*/  UIADD3 UR11, UPT, UPT, UR11, 0x8, URZ ;  /* 0x000000080b0b7890 */ /* 0x000fcc000fffe0ff */
[----:B---3--:R-:W-:-:S08]  /*0850*/  @P6 DFMA R8, R18, R20, R8 ;  /* 0x000000141208622b */ /* 0x008fd00000000008 */
[----:B----4-:R-:W-:Y:S01]  /*0860*/  @P5 DFMA R8, R22, R26, R8 ;  /* 0x0000001a1608522b */ /* 0x010fe20000000008 */
[----:B------:R-:W-:Y:S10]  /*0870*/  BRA.U UP1, `(.L_x_2) ;  /* 0xfffffff901d87547 */ /* 0x000ff4000b83ffff */
[----:B------:R-:W-:-:S04]  /*0880*/  VIMNMX R6, PT, PT, RZ, UR12, !PT ;  /* 0x0000000cff067c48 */ /* 0x000fc8000ffe0100 */
[----:B------:R-:W-:-:S07]  /*0890*/  LOP3.LUT R6, R6, 0x7ffffff8, RZ, 0xc0, !PT ;  /* 0x7ffffff806067812 */ /* 0x000fce00078ec0ff */
.L_x_1:
[----:B------:R-:W-:-:S04]  /*08a0*/  UISETP.LT.AND UP1, UPT, URZ, UR12, UPT ;  /* 0x0000000cff00728c */ /* 0x000fc8000bf21270 */
[----:B------:R-:W-:-:S04]  /*08b0*/  USEL UR13, URZ, UR12, !UP1 ;  /* 0x0000000cff0d7287 */ /* 0x000fc8000c800000 */
[----:B------:R-:W-:Y:S02]  /*08c0*/  ULOP3.LUT UR7, UR13, 0x6, URZ, 0xc0, !UPT ;  /* 0x000000060d077892 */ /* 0x000fe4000f8ec0ff */
[----:B------:R-:W-:Y:S02]  /*08d0*/  ULOP3.LUT UP2, URZ, UR13, 0x2, URZ, 0xc0, !UPT ;  /* 0x000000020dff7892 */ /* 0x000fe4000f84c0ff */
[----:B------:R-:W-:-:S09]  /*08e0*/  UISETP.GE.U32.AND UP1, UPT, UR7, 0x3, UPT ;  /* 0x000000030700788c */ /* 0x000fd2000bf26070 */
[----:B------:R-:W-:Y:S05]  /*08f0*/  BRA.U !UP1, `(.L_x_3) ;  /* 0x0000000109a47547 */ /* 0x000fea000b800000 */
[----:B------:R-:W-:Y:S01]  /*0900*/  IMAD.IADD R18, R4, 0x1, R6 ;  /* 0x0000000104127824 */ /* 0x000fe200078e0206 */
[----:B------:R-:W0:Y:S01]  /*0910*/  LDC.64 R10, c[0x0][0x388] ;  /* 0x0000e200ff0a7b82 */ /* 0x000e220000000a00 */
[----:B------:R-:W1:Y:S01]  /*0920*/  LDCU.64 UR10, c[0x0][0x380] ;  /* 0x00007000ff0a77ac */ /* 0x000e620008000a00 */
[----:B------:R-:W-:Y:S01]  /*0930*/  VIADD R13, R6, UR9 ;  /* 0x00000009060d7c36 */ /* 0x000fe20008000000 */
[----:B------:R-:W-:Y:S01]  /*0940*/  IADD3 R16, P4, P5, R7, R6, R4 ;  /* 0x0000000607107210 */ /* 0x000fe20007d9e004 */
[C---:B------:R-:W-:Y:S01]  /*0950*/  VIADD R12, R18.reuse, 0x1 ;  /* 0x00000001120c7836 */ /* 0x040fe20000000000 */
[C---:B------:R-:W-:Y:S01]  /*0960*/  ISETP.GE.AND P2, PT, R18.reuse, UR8, PT ;  /* 0x0000000812007c0c */ /* 0x040fe2000bf46270 */
[----:B------:R-:W-:-:S03]  /*0970*/  VIADD R19, R18, 0x2 ;  /* 0x0000000212137836 */ /* 0x000fc60000000000 */
[----:B------:R-:W-:Y:S02]  /*0980*/  ISETP.GT.AND P2, PT, R18, -0x1, !P2 ;  /* 0xffffffff1200780c */ /* 0x000fe40005744270 */
[C---:B------:R-:W-:Y:S02]  /*0990*/  ISETP.GE.AND P3, PT, R12.reuse, UR8, PT ;  /* 0x000000080c007c0c */ /* 0x040fe4000bf66270 */
[----:B------:R-:W-:Y:S02]  /*09a0*/  PLOP3.LUT P2, PT, P0, P1, P2, 0x80, 0x0 ;  /* 0x000000000000781c */ /* 0x000fe40000743020 */
[----:B------:R-:W-:Y:S02]  /*09b0*/  ISETP.GT.AND P3, PT, R12, -0x1, !P3 ;  /* 0xffffffff0c00780c */ /* 0x000fe40005f64270 */
[----:B------:R-:W-:Y:S02]  /*09c0*/  SHF.R.S32.HI R12, RZ, 0x1f, R7 ;  /* 0x0000001fff0c7819 */ /* 0x000fe40000011407 */
[----:B------:R-:W-:-:S02]  /*09d0*/  PLOP3.LUT P3, PT, P0, P1, P3, 0x80, 0x0 ;  /* 0x000000000000781c */ /* 0x000fc40000763030 */
[----:B------:R-:W-:Y:S02]  /*09e0*/  IADD3.X R17, PT, PT, R12, RZ, R5, P4, P5 ;  /* 0x000000ff0c117210 */ /* 0x000fe400027ea405 */
[----:B-1----:R-:W-:Y:S01]  /*09f0*/  LEA R12, P5, R16, UR10, 0x3 ;  /* 0x0000000a100c7c11 */ /* 0x002fe2000f8a18ff */
[----:B0-----:R-:W-:Y:S01]  /*0a00*/  IMAD.WIDE R10, R13, 0x8, R10 ;  /* 0x000000080d0a7825 */ /* 0x001fe200078e020a */
[----:B------:R-:W-:Y:S01]  /*0a10*/  ISETP.GE.AND P4, PT, R19, UR8, PT ;  /* 0x0000000813007c0c */ /* 0x000fe2000bf86270 */
[----:B------:R-:W0:Y:S02]  /*0a20*/  @P2 LDC.64 R14, c[0x0][0x380] ;  /* 0x0000e000ff0e2b82 */ /* 0x000e240000000a00 */
[----:B------:R-:W-:Y:S01]  /*0a30*/  @P2 IMAD.IADD R13, R7, 0x1, R18 ;  /* 0x00000001070d2824 */ /* 0x000fe200078e0212 */
[----:B------:R-:W-:Y:S01]  /*0a40*/  ISETP.GT.AND P4, PT, R19, -0x1, !P4 ;  /* 0xffffffff1300780c */ /* 0x000fe20006784270 */
[----:B------:R-:W2:Y:S03]  /*0a50*/  @P2 LDG.E.64 R24, desc[UR14][R10.64] ;  /* 0x0000000e0a182981 */ /* 0x000ea6000c1e1b00 */
[----:B------:R-:W-:-:S13]  /*0a60*/  PLOP3.LUT P4, PT, P0, P1, P4, 0x80, 0x0 ;  /* 0x000000000000781c */ /* 0x000fda0000783040 */
[----:B------:R-:W3:Y:S01]  /*0a70*/  @P4 LDG.E.64 R22, desc[UR14][R10.64+0x10] ;  /* 0x0000100e0a164981 */ /* 0x000ee2000c1e1b00 */
[----:B0-----:R-:W-:Y:S01]  /*0a80*/  @P2 IMAD.WIDE R14, R13, 0x8, R14 ;  /* 0x000000080d0e2825 */ /* 0x001fe200078e020e */
[----:B------:R-:W-:-:S03]  /*0a90*/  LEA.HI.X R13, R16, UR11, R17, 0x3, P5 ;  /* 0x0000000b100d7c11 */ /* 0x000fc6000a8f1c11 */
[----:B------:R-:W-:Y:S02]  /*0aa0*/  VIADD R16, R18, 0x3 ;  /* 0x0000000312107836 */ /* 0x000fe40000000000 */
[----:B------:R-:W2:Y:S03]  /*0ab0*/  @P2 LDG.E.64 R14, desc[UR14][R14.64] ;  /* 0x0000000e0e0e2981 */ /* 0x000ea6000c1e1b00 */
[C---:B------:R-:W-:Y:S01]  /*0ac0*/  ISETP.GE.AND P5, PT, R16.reuse, UR8, PT ;  /* 0x0000000810007c0c */ /* 0x040fe2000bfa6270 */
[----:B------:R-:W4:Y:S03]  /*0ad0*/  @P3 LDG.E.64 R18, desc[UR14][R10.64+0x8] ;  /* 0x0000080e0a123981 */ /* 0x000f26000c1e1b00 */
[----:B------:R-:W-:Y:S01]  /*0ae0*/  ISETP.GT.AND P5, PT, R16, -0x1, !P5 ;  /* 0xffffffff1000780c */ /* 0x000fe20006fa4270 */
[----:B------:R-:W3:Y:S04]  /*0af0*/  @P4 LDG.E.64 R20, desc[UR14][R12.64+0x10] ;  /* 0x0000100e0c144981 */ /* 0x000ee8000c1e1b00 */
[----:B------:R-:W4:Y:S01]  /*0b00*/  @P3 LDG.E.64 R16, desc[UR14][R12.64+0x8] ;  /* 0x0000080e0c103981 */ /* 0x000f22000c1e1b00 */
[----:B------:R-:W-:-:S13]  /*0b10*/  PLOP3.LUT P5, PT, P0, P1, P5, 0x80, 0x0 ;  /* 0x000000000000781c */ /* 0x000fda00007a3050 */
[----:B------:R-:W5:Y:S04]  /*0b20*/  @P5 LDG.E.64 R26, desc[UR14][R12.64+0x18] ;  /* 0x0000180e0c1a5981 */ /* 0x000f68000c1e1b00 */
[----:B------:R-:W5:Y:S01]  /*0b30*/  @P5 LDG.E.64 R28, desc[UR14][R10.64+0x18] ;  /* 0x0000180e0a1c5981 */ /* 0x000f62000c1e1b00 */
[----:B------:R-:W-:Y:S01]  /*0b40*/  VIADD R6, R6, 0x4 ;  /* 0x0000000406067836 */ /* 0x000fe20000000000 */
[----:B--2---:R-:W-:-:S08]  /*0b50*/  @P2 DFMA R8, R24, R14, R8 ;  /* 0x0000000e1808222b */ /* 0x004fd00000000008 */
[----:B----4-:R-:W-:-:S08]  /*0b60*/  @P3 DFMA R8, R18, R16, R8 ;  /* 0x000000101208322b */ /* 0x010fd00000000008 */
[----:B---3--:R-:W-:-:S08]  /*0b70*/  @P4 DFMA R8, R22, R20, R8 ;  /* 0x000000141608422b */ /* 0x008fd00000000008 */
[----:B-----5:R-:W-:-:S11]  /*0b80*/  @P5 DFMA R8, R28, R26, R8 ;  /* 0x0000001a1c08522b */ /* 0x020fd60000000008 */
.L_x_3:
[----:B------:R-:W-:Y:S05]  /*0b90*/  BRA.U !UP2, `(.L_x_4) ;  /* 0x000000010a707547 */ /* 0x000fea000b800000 */
[----:B------:R-:W-:Y:S01]  /*0ba0*/  IMAD.IADD R16, R4, 0x1, R6 ;  /* 0x0000000104107824 */ /* 0x000fe200078e0206 */
[----:B------:R-:W0:Y:S01]  /*0bb0*/  LDC.64 R12, c[0x0][0x388] ;  /* 0x0000e200ff0c7b82 */ /* 0x000e220000000a00 */
[----:B------:R-:W-:Y:S02]  /*0bc0*/  VIADD R19, R6, UR9 ;  /* 0x0000000906137c36 */ /* 0x000fe40008000000 */
[C---:B------:R-:W-:Y:S01]  /*0bd0*/  VIADD R10, R16.reuse, 0x1 ;  /* 0x00000001100a7836 */ /* 0x040fe20000000000 */
[----:B------:R-:W-:-:S04]  /*0be0*/  ISETP.GE.AND P2, PT, R16, UR8, PT ;  /* 0x0000000810007c0c */ /* 0x000fc8000bf46270 */
[----:B------:R-:W-:Y:S02]  /*0bf0*/  ISETP.GE.AND P3, PT, R10, UR8, PT ;  /* 0x000000080a007c0c */ /* 0x000fe4000bf66270 */
[----:B------:R-:W-:Y:S02]  /*0c00*/  ISETP.GT.AND P2, PT, R16, -0x1, !P2 ;  /* 0xffffffff1000780c */ /* 0x000fe40005744270 */
[----:B------:R-:W-:Y:S02]  /*0c10*/  ISETP.GT.AND P3, PT, R10, -0x1, !P3 ;  /* 0xffffffff0a00780c */ /* 0x000fe40005f64270 */
[----:B------:R-:W-:Y:S02]  /*0c20*/  PLOP3.LUT P2, PT, P0, P1, P2, 0x80, 0x0 ;  /* 0x000000000000781c */ /* 0x000fe40000743020 */
[----:B------:R-:W-:Y:S01]  /*0c30*/  PLOP3.LUT P3, PT, P0, P1, P3, 0x80, 0x0 ;  /* 0x000000000000781c */ /* 0x000fe20000763030 */
[----:B0-----:R-:W-:-:S10]  /*0c40*/  IMAD.WIDE R12, R19, 0x8, R12 ;  /* 0x00000008130c7825 */ /* 0x001fd400078e020c */
[----:B------:R-:W0:Y:S01]  /*0c50*/  @P2 LDC.64 R14, c[0x0][0x380] ;  /* 0x0000e000ff0e2b82 */ /* 0x000e220000000a00 */
[C---:B------:R-:W-:Y:S01]  /*0c60*/  @P2 IMAD.IADD R17, R7.reuse, 0x1, R16 ;  /* 0x0000000107112824 */ /* 0x040fe200078e0210 */
[----:B------:R-:W-:Y:S02]  /*0c70*/  @P3 SHF.R.S32.HI R21, RZ, 0x1f, R7 ;  /* 0x0000001fff153819 */ /* 0x000fe40000011407 */
[----:B------:R-:W-:Y:S02]  /*0c80*/  @P3 SHF.R.S32.HI R20, RZ, 0x1f, R6 ;  /* 0x0000001fff143819 */ /* 0x000fe40000011406 */
[----:B------:R-:W-:Y:S02]  /*0c90*/  @P3 IADD3 R18, P4, P5, R7, R6, R4 ;  /* 0x0000000607123210 */ /* 0x000fe40007d9e004 */
[----:B------:R-:W1:Y:S02]  /*0ca0*/  @P3 LDC.64 R10, c[0x0][0x380] ;  /* 0x0000e000ff0a3b82 */ /* 0x000e640000000a00 */
[----:B------:R-:W-:Y:S01]  /*0cb0*/  @P3 IADD3.X R20, PT, PT, R21, R20, R5, P4, P5 ;  /* 0x0000001415143210 */ /* 0x000fe200027ea405 */
[----:B0-----:R-:W-:-:S02]  /*0cc0*/  @P2 IMAD.WIDE R16, R17, 0x8, R14 ;  /* 0x0000000811102825 */ /* 0x001fc400078e020e */
[----:B------:R-:W2:Y:S04]  /*0cd0*/  @P2 LDG.E.64 R14, desc[UR14][R12.64] ;  /* 0x0000000e0c0e2981 */ /* 0x000ea8000c1e1b00 */
[----:B------:R-:W2:Y:S01]  /*0ce0*/  @P2 LDG.E.64 R16, desc[UR14][R16.64] ;  /* 0x0000000e10102981 */ /* 0x000ea2000c1e1b00 */
[----:B-1----:R-:W-:-:S04]  /*0cf0*/  @P3 LEA R10, P4, R18, R10, 0x3 ;  /* 0x0000000a120a3211 */ /* 0x002fc800078818ff */
[----:B------:R-:W-:Y:S02]  /*0d00*/  @P3 LEA.HI.X R11, R18, R11, R20, 0x3, P4 ;  /* 0x0000000b120b3211 */ /* 0x000fe400020f1c14 */
[----:B------:R-:W3:Y:S04]  /*0d10*/  @P3 LDG.E.64 R18, desc[UR14][R12.64+0x8] ;  /* 0x0000080e0c123981 */ /* 0x000ee8000c1e1b00 */
[----:B------:R-:W3:Y:S01]  /*0d20*/  @P3 LDG.E.64 R10, desc[UR14][R10.64+0x8] ;  /* 0x0000080e0a0a3981 */ /* 0x000ee2000c1e1b00 */
[----:B------:R-:W-:Y:S01]  /*0d30*/  VIADD R6, R6, 0x2 ;  /* 0x0000000206067836 */ /* 0x000fe20000000000 */
[----:B--2---:R-:W-:-:S08]  /*0d40*/  @P2 DFMA R8, R14, R16, R8 ;  /* 0x000000100e08222b */ /* 0x004fd00000000008 */
[----:B---3--:R-:W-:-:S11]  /*0d50*/  @P3 DFMA R8, R18, R10, R8 ;  /* 0x0000000a1208322b */ /* 0x008fd60000000008 */
.L_x_4:
[----:B------:R-:W-:Y:S01]  /*0d60*/  IMAD.IADD R14, R4, 0x1, R6 ;  /* 0x00000001040e7824 */ /* 0x000fe200078e0206 */
[----:B------:R-:W-:Y:S04]  /*0d70*/  BSSY.RECONVERGENT B0, `(.L_x_5) ;  /* 0x000000e000007945 */ /* 0x000fe80003800200 */
[----:B------:R-:W-:-:S04]  /*0d80*/  ISETP.GE.AND P2, PT, R14, UR8, PT ;  /* 0x000000080e007c0c */ /* 0x000fc8000bf46270 */
[----:B------:R-:W-:-:S04]  /*0d90*/  ISETP.GT.AND P2, PT, R14, -0x1, !P2 ;  /* 0xffffffff0e00780c */ /* 0x000fc80005744270 */
[----:B------:R-:W-:-:S13]  /*0da0*/  PLOP3.LUT P2, PT, P0, P1, P2, 0x80, 0x0 ;  /* 0x000000000000781c */ /* 0x000fda0000743020 */
[----:B------:R-:W-:Y:S05]  /*0db0*/  @!P2 BRA `(.L_x_6) ;  /* 0x000000000024a947 */ /* 0x000fea0003800000 */
[----:B------:R-:W0:Y:S01]  /*0dc0*/  LDC.64 R10, c[0x0][0x388] ;  /* 0x0000e200ff0a7b82 */ /* 0x000e220000000a00 */
[----:B------:R-:W-:Y:S02]  /*0dd0*/  VIADD R15, R6, UR9 ;  /* 0x00000009060f7c36 */ /* 0x000fe40008000000 */
[----:B------:R-:W-:-:S05]  /*0de0*/  IMAD.IADD R17, R7, 0x1, R14 ;  /* 0x0000000107117824 */ /* 0x000fca00078e020e */
[----:B------:R-:W1:Y:S01]  /*0df0*/  LDC.64 R12, c[0x0][0x380] ;  /* 0x0000e000ff0c7b82 */ /* 0x000e620000000a00 */
[----:B0-----:R-:W-:-:S06]  /*0e00*/  IMAD.WIDE R6, R15, 0x8, R10 ;  /* 0x000000080f067825 */ /* 0x001fcc00078e020a */
[----:B------:R-:W2:Y:S01]  /*0e10*/  LDG.E.64 R6, desc[UR14][R6.64] ;  /* 0x0000000e06067981 */ /* 0x000ea2000c1e1b00 */
[----:B-1----:R-:W-:-:S06]  /*0e20*/  IMAD.WIDE R10, R17, 0x8, R12 ;  /* 0x00000008110a7825 */ /* 0x002fcc00078e020c */
[----:B------:R-:W2:Y:S02]  /*0e30*/  LDG.E.64 R10, desc[UR14][R10.64] ;  /* 0x0000000e0a0a7981 */ /* 0x000ea4000c1e1b00 */
[----:B--2---:R-:W-:-:S11]  /*0e40*/  DFMA R8, R6, R10, R8 ;  /* 0x0000000a0608722b */ /* 0x004fd60000000008 */
.L_x_6:
[----:B------:R-:W-:Y:S05]  /*0e50*/  BSYNC.RECONVERGENT B0 ;  /* 0x0000000000007941 */ /* 0x000fea0003800200 */
.L_x_5:
[----:B------:R-:W-:Y:S05]  /*0e60*/  BRA.U UP0, `(.L_x_7) ;  /* 0xfffffff100e07547 */ /* 0x000fea000b83ffff */
[----:B------:R-:W-:Y:S02]  /*0e70*/  UISETP.NE.AND UP0, UPT, UR4, UR13, UPT ;  /* 0x0000000d0400728c */ /* 0x000fe4000bf05270 */
[----:B------:R-:W-:-:S07]  /*0e80*/  UIADD3 UR5, UPT, UPT, UR4, 0x1, URZ ;  /* 0x0000000104057890 */ /* 0x000fce000fffe0ff */
[----:B------:R-:W-:Y:S01]  /*0e90*/  UMOV UR4, UR5 ;  /* 0x0000000500047c82 */ /* 0x000fe20008000000 */
[----:B------:R-:W-:Y:S05]  /*0ea0*/  BRA.U UP0, `(.L_x_8) ;  /* 0xfffffff100b87547 */ /* 0x000fea000b83ffff */
.L_x_0:
[----:B------:R-:W0:Y:S01]  /*0eb0*/  LDCU UR7, c[0x0][0x39c] ;  /* 0x00007380ff0777ac */ /* 0x000e220008000800 */
[----:B------:R-:W1:Y:S01]  /*0ec0*/  LDC.64 R4, c[0x0][0x390] ;  /* 0x0000e400ff047b82 */ /* 0x000e620000000a00 */
[----:B------:R-:W2:Y:S01]  /*0ed0*/  LDCU UR5, c[0x0][0x3a4] ;  /* 0x00007480ff0577ac */ /* 0x000ea20008000800 */
[----:B0-----:R-:W-:Y:S02]  /*0ee0*/  IMAD R3, R3, UR7, R0 ;  /* 0x0000000703037c24 */ /* 0x001fe4000f8e0200 */
[----:B--2---:R-:W-:-:S04]  /*0ef0*/  IMAD R2, R2, UR5, RZ ;  /* 0x0000000502027c24 */ /* 0x004fc8000f8e02ff */
[----:B------:R-:W-:-:S04]  /*0f00*/  IMAD R3, R2, UR5, R3 ;  /* 0x0000000502037c24 */ /* 0x000fc8000f8e0203 */
[----:B-1----:R-:W-:-:S05]  /*0f10*/  IMAD.WIDE R2, R3, 0x8, R4 ;  /* 0x0000000803027825 */ /* 0x002fca00078e0204 */
[----:B------:R-:W-:Y:S01]  /*0f20*/  STG.E.64 desc[UR14][R2.64], R8 ;  /* 0x0000000802007986 */ /* 0x000fe2000c101b0e */
[----:B------:R-:W-:Y:S05]  /*0f30*/  EXIT ;  /* 0x000000000000794d */ /* 0x000fea0003800000 */
.L_x_9:
[----:B------:R-:W-:-:S00]  /*0f40*/  BRA `(.L_x_9) ;  /* 0xfffffffc00fc7947 */ /* 0x000fc0000383ffff */
[----:B------:R-:W-:-:S00]  /*0f50*/  NOP ;  /* 0x0000000000007918 */ /* 0x000fc00000000000 */
        /* <DEDUP_REMOVED lines=10> */
.L_x_20:


//--------------------- .text._Z14convolution_3DPdS_S_iiii --------------------------
	.section	.text._Z14convolution_3DPdS_S_iiii,"ax",@progbits
	.align	128
        .global         _Z14convolution_3DPdS_S_iiii
        .type           _Z14convolution_3DPdS_S_iiii,@function
        .size           _Z14convolution_3DPdS_S_iiii,(.L_x_21 - _Z14convolution_3DPdS_S_iiii)
        .other          _Z14convolution_3DPdS_S_iiii,@"STO_CUDA_ENTRY STV_DEFAULT"
_Z14convolution_3DPdS_S_iiii:
.text._Z14convolution_3DPdS_S_iiii:
        /* <DEDUP_REMOVED lines=18> */
[----:B------:R-:W-:Y:S01]  /*0120*/  VIADD R4, R0, -UR7 ;  /* 0x8000000700047c36 */ /* 0x000fe20008000000 */
[----:B------:R-:W-:Y:S01]  /*0130*/  CS2R R8, SRZ ;  /* 0x0000000000087805 */ /* 0x000fe2000001ff00 */
[----:B------:R-:W-:-:S03]  /*0140*/  UMOV UR4, URZ ;  /* 0x000000ff00047c82 */ /* 0x000fc60008000000 */
[----:B------:R-:W-:-:S07]  /*0150*/  SHF.R.S32.HI R5, RZ, 0x1f, R4 ;  /* 0x0000001fff057819 */ /* 0x000fce0000011404 */
.L_x_18:
[----:B------:R-:W0:Y:S01]  /*0160*/  LDCU UR17, c[0x0][0x398] ;  /* 0x00007300ff1177ac */ /* 0x000e220008000800 */
[----:B------:R-:W1:Y:S01]  /*0170*/  LDCU UR6, c[0x0][0x3a4] ;  /* 0x00007480ff0677ac */ /* 0x000e620008000800 */
[----:B------:R-:W2:Y:S01]  /*0180*/  LDCU UR7, c[0x0][0x3a4] ;  /* 0x00007480ff0777ac */ /* 0x000ea20008000800 */
[----:B------:R-:W-:Y:S01]  /*0190*/  UMOV UR5, UR4 ;  /* 0x0000000400057c82 */ /* 0x000fe20008000000 */
[----:B0-----:R-:W-:Y:S01]  /*01a0*/  VIADD R7, R2, -UR17 ;  /* 0x8000001102077c36 */ /* 0x001fe20008000000 */
[----:B------:R-:W-:-:S03]  /*01b0*/  USHF.L.U32 UR18, UR17, 0x1, URZ ;  /* 0x0000000111127899 */ /* 0x000fc600080006ff */
[----:B------:R-:W-:Y:S01]  /*01c0*/  VIADD R7, R7, UR4 ;  /* 0x0000000407077c36 */ /* 0x000fe20008000000 */
[----:B------:R-:W-:Y:S02]  /*01d0*/  UISETP.LT.AND UP0, UPT, URZ, UR18, UPT ;  /* 0x00000012ff00728c */ /* 0x000fe4000bf01270 */
[----:B-1----:R-:W-:Y:S02]  /*01e0*/  UIMAD UR6, UR6, UR6, URZ ;  /* 0x00000006060672a4 */ /* 0x002fe4000f8e02ff */
[C---:B--2---:R-:W-:Y:S01]  /*01f0*/  ISETP.GE.AND P0, PT, R7.reuse, UR7, PT ;  /* 0x0000000707007c0c */ /* 0x044fe2000bf06270 */
[----:B------:R-:W-:Y:S02]  /*0200*/  USEL UR19, URZ, UR18, !UP0 ;  /* 0x00000012ff137287 */ /* 0x000fe4000c000000 */
[----:B------:R-:W-:Y:S01]  /*0210*/  UIADD3 UR4, UPT, UPT, UR4, 0x1, URZ ;  /* 0x0000000104047890 */ /* 0x000fe2000fffe0ff */
[C---:B------:R-:W-:Y:S01]  /*0220*/  ISETP.GT.AND P0, PT, R7.reuse, -0x1, !P0 ;  /* 0xffffffff0700780c */ /* 0x040fe20004704270 */
[----:B------:R-:W-:Y:S01]  /*0230*/  IMAD R7, R7, UR6, RZ ;  /* 0x0000000607077c24 */ /* 0x000fe2000f8e02ff */
[----:B------:R-:W-:-:S03]  /*0240*/  UISETP.NE.AND UP0, UPT, UR5, UR19, UPT ;  /* 0x000000130500728c */ /* 0x000fc6000bf05270 */
[----:B------:R-:W-:-:S08]  /*0250*/  UMOV UR5, URZ ;  /* 0x000000ff00057c82 */ /* 0x000fd00008000000 */
.L_x_17:
[----:B------:R-:W0:Y:S01]  /*0260*/  LDCU UR7, c[0x0][0x3a0] ;  /* 0x00007400ff0777ac */ /* 0x000e220008000800 */
[----:B------:R-:W-:Y:S02]  /*0270*/  VIADD R6, R3, -UR17 ;  /* 0x8000001103067c36 */ /* 0x000fe40008000000 */
[----:B------:R-:W-:Y:S01]  /*0280*/  IMAD.MOV.U32 R19, RZ, RZ, RZ ;  /* 0x000000ffff137224 */ /* 0x000fe200078e00ff */
[----:B------:R-:W1:Y:S01]  /*0290*/  LDCU UR8, c[0x0][0x39c] ;  /* 0x00007380ff0877ac */ /* 0x000e620008000800 */
[----:B------:R-:W-:Y:S01]  /*02a0*/  VIADD R6, R6, UR5 ;  /* 0x0000000506067c36 */ /* 0x000fe20008000000 */
[----:B------:R-:W-:Y:S01]  /*02b0*/  UISETP.GE.AND UP2, UPT, UR18, 0x7, UPT ;  /* 0x000000071200788c */ /* 0x000fe2000bf46270 */
[----:B------:R-:W-:Y:S01]  /*02c0*/  UMOV UR6, UR5 ;  /* 0x0000000500067c82 */ /* 0x000fe20008000000 */
[----:B------:R-:W-:Y:S02]  /*02d0*/  UIMAD UR16, UR18, UR5, UR5 ;  /* 0x00000005121072a4 */ /* 0x000fe4000f8e0205 */
[----:B------:R-:W-:-:S02]  /*02e0*/  UIADD3 UR5, UPT, UPT, UR5, 0x1, URZ ;  /* 0x0000000105057890 */ /* 0x000fc4000fffe0ff */
[----:B------:R-:W-:Y:S01]  /*02f0*/  UISETP.NE.AND UP1, UPT, UR6, UR19, UPT ;  /* 0x000000130600728c */ /* 0x000fe2000bf25270 */
[----:B0-----:R-:W-:-:S04]  /*0300*/  ISETP.GE.AND P1, PT, R6, UR7, PT ;  /* 0x0000000706007c0c */ /* 0x001fc8000bf26270 */
[C---:B------:R-:W-:Y:S01]  /*0310*/  ISETP.GT.AND P1, PT, R6.reuse, -0x1, !P1 ;  /* 0xffffffff0600780c */ /* 0x040fe20004f24270 */
[----:B-1----:R-:W-:Y:S01]  /*0320*/  IMAD R25, R6, UR8, R7 ;  /* 0x0000000806197c24 */ /* 0x002fe2000f8e0207 */
[----:B------:R-:W-:Y:S11]  /*0330*/  BRA.U !UP2, `(.L_x_11) ;  /* 0x000000050a887547 */ /* 0x000ff6000b800000 */
[----:B------:R-:W0:Y:S01]  /*0340*/  LDCU.64 UR6, c[0x0][0x388] ;  /* 0x00007100ff0677ac */ /* 0x000e220008000a00 */
[----:B------:R-:W-:Y:S02]  /*0350*/  IMAD.IADD R24, R4, 0x1, R7 ;  /* 0x0000000104187824 */ /* 0x000fe400078e0207 */
[----:B------:R-:W-:Y:S01]  /*0360*/  IMAD.U32 R28, RZ, RZ, UR16 ;  /* 0x00000010ff1c7e24 */ /* 0x000fe2000f8e00ff */
[----:B------:R-:W-:Y:S01]  /*0370*/  ULOP3.LUT UR10, UR19, 0x7ffffff8, URZ, 0xc0, !UPT ;  /* 0x7ffffff8130a7892 */ /* 0x000fe2000f8ec0ff */
[----:B------:R-:W-:Y:S01]  /*0380*/  IMAD R24, R6, UR8, R24 ;  /* 0x0000000806187c24 */ /* 0x000fe2000f8e0218 */
[----:B------:R-:W1:Y:S01]  /*0390*/  LDCU UR9, c[0x0][0x39c] ;  /* 0x00007380ff0977ac */ /* 0x000e620008000800 */
[----:B------:R-:W-:Y:S01]  /*03a0*/  IMAD.MOV.U32 R6, RZ, RZ, R4 ;  /* 0x000000ffff067224 */ /* 0x000fe200078e0004 */
[----:B------:R-:W2:Y:S01]  /*03b0*/  LDCU.64 UR14, c[0x0][0x380] ;  /* 0x00007000ff0e77ac */ /* 0x000ea20008000a00 */
[----:B0-----:R-:W-:-:S04]  /*03c0*/  UIMAD.WIDE.U32 UR6, UR16, 0x8, UR6 ;  /* 0x00000008100678a5 */ /* 0x001fc8000f8e0006 */
[----:B------:R-:W-:Y:S02]  /*03d0*/  UIADD3 UR11, UP2, UPT, UR6, 0x20, URZ ;  /* 0x00000020060b7890 */ /* 0x000fe4000ff5e0ff */
[----:B------:R-:W-:Y:S02]  /*03e0*/  UIADD3 UR6, UPT, UPT, -UR10, URZ, URZ ;  /* 0x000000ff0a067290 */ /* 0x000fe4000fffe1ff */
[----:B------:R-:W-:Y:S02]  /*03f0*/  UIADD3.X UR7, UPT, UPT, URZ, UR7, URZ, UP2, !UPT ;  /* 0x00000007ff077290 */ /* 0x000fe400097fe4ff */
[----:B------:R-:W-:-:S04]  /*0400*/  IMAD.U32 R12, RZ, RZ, UR11 ;  /* 0x0000000bff0c7e24 */ /* 0x000fc8000f8e00ff */
[----:B------:R-:W-:Y:S01]  /*0410*/  IMAD.U32 R13, RZ, RZ, UR7 ;  /* 0x00000007ff0d7e24 */ /* 0x000fe2000f8e00ff */
[----:B-12---:R-:W-:-:S06]  /*0420*/  UMOV UR7, 0x3 ;  /* 0x0000000300077882 */ /* 0x006fcc0000000000 */
.L_x_12:
[----:B------:R-:W0:Y:S01]  /*0430*/  LDC.64 R18, c[0x0][0x388] ;  /* 0x0000e200ff127b82 */ /* 0x000e220000000a00 */
[----:B------:R-:W-:Y:S02]  /*0440*/  UMOV UR8, UR9 ;  /* 0x0000000900087c82 */ /* 0x000fe40008000000 */
[----:B------:R-:W-:-:S04]  /*0450*/  ISETP.GE.AND P3, PT, R6, UR8, PT ;  /* 0x0000000806007c0c */ /* 0x000fc8000bf66270 */
[----:B------:R-:W-:Y:S01]  /*0460*/  ISETP.GT.AND P3, PT, R6, -0x1, !P3 ;  /* 0xffffffff0600780c */ /* 0x000fe20005f64270 */
[----:B------:R-:W1:Y:S03]  /*0470*/  LDC.64 R16, c[0x0][0x380] ;  /* 0x0000e000ff107b82 */ /* 0x000e660000000a00 */
[----:B------:R-:W-:-:S13]  /*0480*/  PLOP3.LUT P3, PT, P0, P1, P3, 0x80, 0x0 ;  /* 0x000000000000781c */ /* 0x000fda0000763030 */
[----:B0-----:R-:W-:-:S06]  /*0490*/  @P3 IMAD.WIDE.U32 R18, R28, 0x8, R18 ;  /* 0x000000081c123825 */ /* 0x001fcc00078e0012 */
[----:B------:R-:W2:Y:S01]  /*04a0*/  @P3 LDG.E.64 R18, desc[UR12][R18.64] ;  /* 0x0000000c12123981 */ /* 0x000ea2000c1e1b00 */
[----:B-1----:R-:W-:-:S06]  /*04b0*/  @P3 IMAD.WIDE R16, R24, 0x8, R16 ;  /* 0x0000000818103825 */ /* 0x002fcc00078e0210 */
[----:B------:R-:W2:Y:S01]  /*04c0*/  @P3 LDG.E.64 R16, desc[UR12][R16.64] ;  /* 0x0000000c10103981 */ /* 0x000ea2000c1e1b00 */
        /* <DEDUP_REMOVED lines=9> */
[----:B------:R-:W-:-:S02]  /*0560*/  ISETP.GE.AND P4, PT, R10, UR8, PT ;  /* 0x000000080a007c0c */ /* 0x000fc4000bf86270 */
[----:B------:R-:W-:Y:S02]  /*0570*/  PLOP3.LUT P2, PT, P0, P1, P2, 0x80, 0x0 ;  /* 0x000000000000781c */ /* 0x000fe40000743020 */
[----:B------:R-:W-:Y:S02]  /*0580*/  IADD3.X R14, PT, PT, R14, UR11, R5, P5, P6 ;  /* 0x0000000b0e0e7c10 */ /* 0x000fe4000afec405 */
[C---:B------:R-:W-:Y:S02]  /*0590*/  LEA R26, P5, R11.reuse, UR14, 0x3 ;  /* 0x0000000e0b1a7c11 */ /* 0x040fe4000f8a18ff */
[----:B------:R-:W-:Y:S01]  /*05a0*/  ISETP.GT.AND P4, PT, R10, -0x1, !P4 ;  /* 0xffffffff0a00780c */ /* 0x000fe20006784270 */
[----:B------:R-:W-:Y:S01]  /*05b0*/  IMAD.MOV.U32 R10, RZ, RZ, R12 ;  /* 0x000000ffff0a7224 */ /* 0x000fe200078e000c */
[----:B------:R-:W-:Y:S01]  /*05c0*/  LEA.HI.X R27, R11, UR15, R14, 0x3, P5 ;  /* 0x0000000f0b1b7c11 */ /* 0x000fe2000a8f1c0e */
[----:B------:R-:W-:Y:S01]  /*05d0*/  IMAD.MOV.U32 R11, RZ, RZ, R13 ;  /* 0x000000ffff0b7224 */ /* 0x000fe200078e000d */
[----:B------:R-:W-:-:S03]  /*05e0*/  PLOP3.LUT P5, PT, P0, P1, P4, 0x80, 0x0 ;  /* 0x000000000000781c */ /* 0x000fc600007a3040 */
[----:B------:R-:W3:Y:S04]  /*05f0*/  @P2 LDG.E.64 R12, desc[UR12][R26.64+0x8] ;  /* 0x0000080c1a0c2981 */ /* 0x000ee8000c1e1b00 */
[----:B------:R-:W3:Y:S01]  /*0600*/  @P2 LDG.E.64 R14, desc[UR12][R10.64+-0x18] ;  /* 0xffffe80c0a0e2981 */ /* 0x000ee2000c1e1b00 */
[----:B--2---:R-:W-:-:S05]  /*0610*/  @P3 DFMA R8, R18, R16, R8 ;  /* 0x000000101208322b */ /* 0x004fca0000000008 */
[----:B------:R-:W2:Y:S04]  /*0620*/  @P5 LDG.E.64 R18, desc[UR12][R10.64+-0x10] ;  /* 0xfffff00c0a125981 */ /* 0x000ea8000c1e1b00 */
[----:B------:R-:W2:Y:S01]  /*0630*/  @P5 LDG.E.64 R16, desc[UR12][R26.64+0x10] ;  /* 0x0000100c1a105981 */ /* 0x000ea2000c1e1b00 */
[----:B------:R-:W-:-:S05]  /*0640*/  VIADD R20, R6, 0x3 ;  /* 0x0000000306147836 */ /* 0x000fca0000000000 */
[----:B------:R-:W-:-:S04]  /*0650*/  ISETP.GE.AND P4, PT, R20, UR8, PT ;  /* 0x0000000814007c0c */ /* 0x000fc8000bf86270 */
[----:B------:R-:W-:Y:S01]  /*0660*/  ISETP.GT.AND P4, PT, R20, -0x1, !P4 ;  /* 0xffffffff1400780c */ /* 0x000fe20006784270 */
[----:B------:R-:W-:-:S03]  /*0670*/  VIADD R20, R6, 0x4 ;  /* 0x0000000406147836 */ /* 0x000fc60000000000 */
[----:B------:R-:W-:Y:S02]  /*0680*/  PLOP3.LUT P4, PT, P0, P1, P4, 0x80, 0x0 ;  /* 0x000000000000781c */ /* 0x000fe40000783040 */
[----:B------:R-:W-:-:S04]  /*0690*/  ISETP.GE.AND P3, PT, R20, UR8, PT ;  /* 0x0000000814007c0c */ /* 0x000fc8000bf66270 */
[----:B------:R-:W-:-:S04]  /*06a0*/  ISETP.GT.AND P3, PT, R20, -0x1, !P3 ;  /* 0xffffffff1400780c */ /* 0x000fc80005f64270 */
[----:B------:R-:W-:Y:S01]  /*06b0*/  PLOP3.LUT P3, PT, P0, P1, P3, 0x80, 0x0 ;  /* 0x000000000000781c */ /* 0x000fe20000763030 */
[----:B---3--:R-:W-:Y:S02]  /*06c0*/  @P2 DFMA R8, R14, R12, R8 ;  /* 0x0000000c0e08222b */ /* 0x008fe40000000008 */
[----:B------:R-:W3:Y:S04]  /*06d0*/  @P4 LDG.E.64 R14, desc[UR12][R10.64+-0x8] ;  /* 0xfffff80c0a0e4981 */ /* 0x000ee8000c1e1b00 */
[----:B------:R-:W3:Y:S01]  /*06e0*/  @P4 LDG.E.64 R12, desc[UR12][R26.64+0x18] ;  /* 0x0000180c1a0c4981 */ /* 0x000ee2000c1e1b00 */
[----:B------:R-:W-:Y:S01]  /*06f0*/  VIADD R20, R6, 0x5 ;  /* 0x0000000506147836 */ /* 0x000fe20000000000 */
[----:B--2---:R-:W-:-:S04]  /*0700*/  @P5 DFMA R8, R18, R16, R8 ;  /* 0x000000101208522b */ /* 0x004fc80000000008 */
[----:B------:R-:W2:Y:S04]  /*0710*/  @P3 LDG.E.64 R18, desc[UR12][R10.64] ;  /* 0x0000000c0a123981 */ /* 0x000ea8000c1e1b00 */
[----:B------:R-:W2:Y:S01]  /*0720*/  @P3 LDG.E.64 R16, desc[UR12][R26.64+0x20] ;  /* 0x0000200c1a103981 */ /* 0x000ea2000c1e1b00 */
        /* <DEDUP_REMOVED lines=10> */
[----:B---3--:R-:W-:Y:S01]  /*07d0*/  @P4 DFMA R8, R14, R12, R8 ;  /* 0x0000000c0e08422b */ /* 0x008fe20000000008 */
[----:B------:R-:W3:Y:S02]  /*07e0*/  @P2 LDG.E.64 R12, desc[UR12][R10.64+0x8] ;  /* 0x0000080c0a0c2981 */ /* 0x000ee4000c1e1b00 */
[----:B------:R-:W-:Y:S02]  /*07f0*/  PLOP3.LUT P5, PT, P0, P1, P5, 0x80, 0x0 ;  /* 0x000000000000781c */ /* 0x000fe400007a3050 */
[----:B------:R-:W3:Y:S11]  /*0800*/  @P2 LDG.E.64 R14, desc[UR12][R26.64+0x28] ;  /* 0x0000280c1a0e2981 */ /* 0x000ef6000c1e1b00 */
[----:B------:R-:W4:Y:S04]  /*0810*/  @P5 LDG.E.64 R20, desc[UR12][R26.64+0x38] ;  /* 0x0000380c1a145981 */ /* 0x000f28000c1e1b00 */
[----:B------:R-:W4:Y:S01]  /*0820*/  @P5 LDG.E.64 R22, desc[UR12][R10.64+0x18] ;  /* 0x0000180c0a165981 */ /* 0x000f22000c1e1b00 */
[----:B--2---:R-:W-:-:S03]  /*0830*/  @P3 DFMA R8, R18, R16, R8 ;  /* 0x000000101208322b */ /* 0x004fc60000000008 */
[----:B------:R-:W2:Y:S04]  /*0840*/  @P6 LDG.E.64 R16, desc[UR12][R10.64+0x10] ;  /* 0x0000100c0a106981 */ /* 0x000ea8000c1e1b00 */
[----:B------:R-:W2:Y:S01]  /*0850*/  @P6 LDG.E.64 R18, desc[UR12][R26.64+0x30] ;  /* 0x0000300c1a126981 */ /* 0x000ea2000c1e1b00 */
[----:B------:R-:W-:-:S04]  /*0860*/  UIADD3 UR6, UPT, UPT, UR6, 0x8, URZ ;  /* 0x0000000806067890 */ /* 0x000fc8000fffe0ff */
[----:B------:R-:W-:Y:S01]  /*0870*/  UISETP.NE.AND UP2, UPT, UR6, URZ, UPT ;  /* 0x000000ff0600728c */ /* 0x000fe2000bf45270 */
[----:B------:R-:W-:Y:S02]  /*0880*/  VIADD R6, R6, 0x8 ;  /* 0x0000000806067836 */ /* 0x000fe40000000000 */
[----:B------:R-:W-:Y:S02]  /*0890*/  VIADD R28, R28, 0x8 ;  /* 0x000000081c1c7836 */ /* 0x000fe40000000000 */
[----:B------:R-:W-:Y:S01]  /*08a0*/  VIADD R24, R24, 0x8 ;  /* 0x0000000818187836 */ /* 0x000fe20000000000 */
[----:B---3--:R-:W-:Y:S01]  /*08b0*/  @P2 DFMA R8, R12, R14, R8 ;  /* 0x0000000e0c08222b */ /* 0x008fe20000000008 */
[----:B------:R-:W-:Y:S01]  /*08c0*/  IADD3 R12, P2, PT, R10, 0x40, RZ ;  /* 0x000000400a0c7810 */ /* 0x000fe20007f5e0ff */
[----:B------:R-:W-:-:S04]  /*08d0*/  UIADD3 UR7, UPT, UPT, UR7, 0x8, URZ ;  /* 0x0000000807077890 */ /* 0x000fc8000fffe0ff */
[----:B------:R-:W-:Y:S02]  /*08e0*/  IMAD.X R13, RZ, RZ, R11, P2 ;  /* 0x000000ffff0d7224 */ /* 0x000fe400010e060b */
[----:B--2---:R-:W-:-:S08]  /*08f0*/  @P6 DFMA R8, R16, R18, R8 ;  /* 0x000000121008622b */ /* 0x004fd00000000008 */
[----:B----4-:R-:W-:Y:S01]  /*0900*/  @P5 DFMA R8, R22, R20, R8 ;  /* 0x000000141608522b */ /* 0x010fe20000000008 */
[----:B------:R-:W-:Y:S10]  /*0910*/  BRA.U UP2, `(.L_x_12) ;  /* 0xfffffff902c47547 */ /* 0x000ff4000b83ffff */
[----:B------:R-:W0:Y:S02]  /*0920*/  LDC R6, c[0x0][0x398] ;  /* 0x0000e600ff067b82 */ /* 0x000e240000000800 */
[----:B0-----:R-:W-:-:S05]  /*0930*/  IMAD.SHL.U32 R6, R6, 0x2, RZ ;  /* 0x0000000206067824 */ /* 0x001fca00078e00ff */
[----:B------:R-:W-:-:S04]  /*0940*/  VIMNMX R6, PT, PT, RZ, R6, !PT ;  /* 0x00000006ff067248 */ /* 0x000fc80007fe0100 */
[----:B------:R-:W-:-:S07]  /*0950*/  LOP3.LUT R19, R6, 0x7ffffff8, RZ, 0xc0, !PT ;  /* 0x7ffffff806137812 */ /* 0x000fce00078ec0ff */
.L_x_11:
[----:B------:R-:W0:Y:S02]  /*0960*/  LDCU UR6, c[0x0][0x398] ;  /* 0x00007300ff0677ac */ /* 0x000e240008000800 */
[----:B0-----:R-:W-:-:S04]  /*0970*/  USHF.L.U32 UR6, UR6, 0x1, URZ ;  /* 0x0000000106067899 */ /* 0x001fc800080006ff */
[----:B------:R-:W-:Y:S02]  /*0980*/  UISETP.LT.AND UP2, UPT, URZ, UR6, UPT ;  /* 0x00000006ff00728c */ /* 0x000fe4000bf41270 */
[----:B------:R-:W-:Y:S02]  /*0990*/  UISETP.LT.AND UP3, UPT, URZ, UR6, UPT ;  /* 0x00000006ff00728c */ /* 0x000fe4000bf61270 */
[----:B------:R-:W-:Y:S02]  /*09a0*/  USEL UR7, URZ, UR6, !UP2 ;  /* 0x00000006ff077287 */ /* 0x000fe4000d000000 */
[----:B------:R-:W-:Y:S02]  /*09b0*/  USEL UR9, URZ, UR6, !UP3 ;  /* 0x00000006ff097287 */ /* 0x000fe4000d800000 */
[----:B------:R-:W-:Y:S02]  /*09c0*/  ULOP3.LUT UR6, UR7, 0x6, URZ, 0xc0, !UPT ;  /* 0x0000000607067892 */ /* 0x000fe4000f8ec0ff */
[----:B------:R-:W-:-:S02]  /*09d0*/  ULOP3.LUT UP3, URZ, UR9, 0x2, URZ, 0xc0, !UPT ;  /* 0x0000000209ff7892 */ /* 0x000fc4000f86c0ff */
[----:B------:R-:W-:-:S09]  /*09e0*/  UISETP.GE.U32.AND UP2, UPT, UR6, 0x3, UPT ;  /* 0x000000030600788c */ /* 0x000fd2000bf46070 */
[----:B------:R-:W-:Y:S05]  /*09f0*/  BRA.U !UP2, `(.L_x_13) ;  /* 0x000000010ab87547 */ /* 0x000fea000b800000 */
[----:B------:R-:W-:Y:S01]  /*0a00*/  IMAD.IADD R6, R4, 0x1, R19 ;  /* 0x0000000104067824 */ /* 0x000fe200078e0213 */
[----:B------:R-:W0:Y:S04]  /*0a10*/  LDC.64 R20, c[0x0][0x388] ;  /* 0x0000e200ff147b82 */ /* 0x000e280000000a00 */
[----:B------:R-:W-:-:S04]  /*0a20*/  ISETP.GE.AND P2, PT, R6, UR8, PT ;  /* 0x0000000806007c0c */ /* 0x000fc8000bf46270 */
[----:B------:R-:W1:Y:S01]  /*0a30*/  LDC.64 R10, c[0x0][0x380] ;  /* 0x0000e000ff0a7b82 */ /* 0x000e620000000a00 */
[----:B------:R-:W-:-:S04]  /*0a40*/  ISETP.GT.AND P2, PT, R6, -0x1, !P2 ;  /* 0xffffffff0600780c */ /* 0x000fc80005744270 */
[----:B------:R-:W-:-:S13]  /*0a50*/  PLOP3.LUT P2, PT, P0, P1, P2, 0x80, 0x0 ;  /* 0x000000000000781c */ /* 0x000fda0000743020 */
[----:B------:R-:W-:Y:S02]  /*0a60*/  @P2 VIADD R13, R19, UR16 ;  /* 0x00000010130d2c36 */ /* 0x000fe40008000000 */
[----:B------:R-:W-:Y:S02]  /*0a70*/  @P2 IMAD.IADD R15, R25, 0x1, R6 ;  /* 0x00000001190f2824 */ /* 0x000fe400078e0206 */
[----:B0-----:R-:W-:Y:S02]  /*0a80*/  @P2 IMAD.WIDE.U32 R20, R13, 0x8, R20 ;  /* 0x000000080d142825 */ /* 0x001fe400078e0014 */
[----:B------:R-:W0:Y:S02]  /*0a90*/  LDC.64 R12, c[0x0][0x388] ;  /* 0x0000e200ff0c7b82 */ /* 0x000e240000000a00 */
[----:B-1----:R-:W-:Y:S02]  /*0aa0*/  @P2 IMAD.WIDE R10, R15, 0x8, R10 ;  /* 0x000000080f0a2825 */ /* 0x002fe400078e020a */
[----:B------:R-:W2:Y:S04]  /*0ab0*/  @P2 LDG.E.64 R20, desc[UR12][R20.64] ;  /* 0x0000000c14142981 */ /* 0x000ea8000c1e1b00 */
[----:B------:R1:W2:Y:S01]  /*0ac0*/  @P2 LDG.E.64 R16, desc[UR12][R10.64] ;  /* 0x0000000c0a102981 */ /* 0x0002a2000c1e1b00 */
[----:B------:R-:W3:Y:S01]  /*0ad0*/  LDC.64 R14, c[0x0][0x380] ;  /* 0x0000e000ff0e7b82 */ /* 0x000ee20000000a00 */
[----:B------:R-:W-:Y:S01]  /*0ae0*/  SHF.R.S32.HI R24, RZ, 0x1f, R25 ;  /* 0x0000001fff187819 */ /* 0x000fe20000011419 */
[C---:B------:R-:W-:Y:S01]  /*0af0*/  VIADD R18, R6.reuse, 0x1 ;  /* 0x0000000106127836 */ /* 0x040fe20000000000 */
[----:B------:R-:W-:Y:S01]  /*0b00*/  IADD3 R23, P3, P4, R25, R19, R4 ;  /* 0x0000001319177210 */ /* 0x000fe20007c7e004 */
[----:B------:R-:W-:-:S02]  /*0b10*/  VIADD R22, R6, 0x2 ;  /* 0x0000000206167836 */ /* 0x000fc40000000000 */
[----:B------:R-:W-:Y:S01]  /*0b20*/  VIADD R6, R6, 0x3 ;  /* 0x0000000306067836 */ /* 0x000fe20000000000 */
[----:B------:R-:W-:Y:S02]  /*0b30*/  IADD3.X R24, PT, PT, R24, RZ, R5, P3, P4 ;  /* 0x000000ff18187210 */ /* 0x000fe40001fe8405 */
[C---:B------:R-:W-:Y:S02]  /*0b40*/  ISETP.GE.AND P3, PT, R18.reuse, UR8, PT ;  /* 0x0000000812007c0c */ /* 0x040fe4000bf66270 */
[----:B-1----:R-:W-:Y:S02]  /*0b50*/  IADD3 R10, P5, PT, R19, UR16, RZ ;  /* 0x00000010130a7c10 */ /* 0x002fe4000ffbe0ff */
[----:B------:R-:W-:-:S03]  /*0b60*/  ISETP.GT.AND P3, PT, R18, -0x1, !P3 ;  /* 0xffffffff1200780c */ /* 0x000fc60005f64270 */
[----:B------:R-:W-:Y:S01]  /*0b70*/  IMAD.X R11, RZ, RZ, RZ, P5 ;  /* 0x000000ffff0b7224 */ /* 0x000fe200028e06ff */
[----:B------:R-:W-:Y:S02]  /*0b80*/  PLOP3.LUT P3, PT, P0, P1, P3, 0x80, 0x0 ;  /* 0x000000000000781c */ /* 0x000fe40000763030 */
[----:B0-----:R-:W-:-:S04]  /*0b90*/  LEA R12, P5, R10, R12, 0x3 ;  /* 0x0000000c0a0c7211 */ /* 0x001fc800078a18ff */
[----:B------:R-:W-:Y:S02]  /*0ba0*/  LEA.HI.X R13, R10, R13, R11, 0x3, P5 ;  /* 0x0000000d0a0d7211 */ /* 0x000fe400028f1c0b */
[----:B---3--:R-:W-:-:S04]  /*0bb0*/  LEA R14, P4, R23, R14, 0x3 ;  /* 0x0000000e170e7211 */ /* 0x008fc800078818ff */
[----:B------:R-:W-:Y:S02]  /*0bc0*/  LEA.HI.X R15, R23, R15, R24, 0x3, P4 ;  /* 0x0000000f170f7211 */ /* 0x000fe400020f1c18 */
[----:B------:R-:W-:-:S03]  /*0bd0*/  ISETP.GE.AND P4, PT, R22, UR8, PT ;  /* 0x0000000816007c0c */ /* 0x000fc6000bf86270 */
[----:B------:R-:W3:Y:S01]  /*0be0*/  @P3 LDG.E.64 R10, desc[UR12][R14.64+0x8] ;  /* 0x0000080c0e0a3981 */ /* 0x000ee2000c1e1b00 */
[----:B------:R-:W-:Y:S02]  /*0bf0*/  ISETP.GT.AND P6, PT, R22, -0x1, !P4 ;  /* 0xffffffff1600780c */ /* 0x000fe400067c4270 */
[C---:B------:R-:W-:Y:S01]  /*0c00*/  ISETP.GE.AND P4, PT, R6.reuse, UR8, PT ;  /* 0x0000000806007c0c */ /* 0x040fe2000bf86270 */
[----:B------:R-:W3:Y:S01]  /*0c10*/  @P3 LDG.E.64 R22, desc[UR12][R12.64+0x8] ;  /* 0x0000080c0c163981 */ /* 0x000ee2000c1e1b00 */
[----:B------:R-:W-:Y:S02]  /*0c20*/  PLOP3.LUT P5, PT, P0, P1, P6, 0x80, 0x0 ;  /* 0x000000000000781c */ /* 0x000fe400007a3060 */
[----:B------:R-:W-:-:S04]  /*0c30*/  ISETP.GT.AND P4, PT, R6, -0x1, !P4 ;  /* 0xffffffff0600780c */ /* 0x000fc80006784270 */
[----:B------:R-:W-:-:S13]  /*0c40*/  PLOP3.LUT P4, PT, P0, P1, P4, 0x80, 0x0 ;  /* 0x000000000000781c */ /* 0x000fda0000783040 */
[----:B------:R-:W4:Y:S04]  /*0c50*/  @P4 LDG.E.64 R26, desc[UR12][R14.64+0x18] ;  /* 0x0000180c0e1a4981 */ /* 0x000f28000c1e1b00 */
[----:B------:R-:W4:Y:S01]  /*0c60*/  @P4 LDG.E.64 R28, desc[UR12][R12.64+0x18] ;  /* 0x0000180c0c1c4981 */ /* 0x000f22000c1e1b00 */
[----:B--2---:R-:W-:-:S03]  /*0c70*/  @P2 DFMA R8, R20, R16, R8 ;  /* 0x000000101408222b */ /* 0x004fc60000000008 */
[----:B------:R-:W2:Y:S04]  /*0c80*/  @P5 LDG.E.64 R16, desc[UR12][R14.64+0x10] ;  /* 0x0000100c0e105981 */ /* 0x000ea8000c1e1b00 */
[----:B------:R-:W2:Y:S01]  /*0c90*/  @P5 LDG.E.64 R20, desc[UR12][R12.64+0x10] ;  /* 0x0000100c0c145981 */ /* 0x000ea2000c1e1b00 */
[----:B------:R-:W-:Y:S01]  /*0ca0*/  VIADD R19, R19, 0x4 ;  /* 0x0000000413137836 */ /* 0x000fe20000000000 */
[----:B---3--:R-:W-:-:S08]  /*0cb0*/  @P3 DFMA R8, R22, R10, R8 ;  /* 0x0000000a1608322b */ /* 0x008fd00000000008 */
[----:B--2---:R-:W-:-:S08]  /*0cc0*/  @P5 DFMA R8, R20, R16, R8 ;  /* 0x000000101408522b */ /* 0x004fd00000000008 */
[----:B----4-:R-:W-:-:S11]  /*0cd0*/  @P4 DFMA R8, R28, R26, R8 ;  /* 0x0000001a1c08422b */ /* 0x010fd60000000008 */
.L_x_13:
[----:B------:R-:W-:Y:S05]  /*0ce0*/  BRA.U !UP3, `(.L_x_14) ;  /* 0x000000010b847547 */ /* 0x000fea000b800000 */
[----:B------:R-:W-:Y:S01]  /*0cf0*/  IMAD.IADD R6, R4, 0x1, R19 ;  /* 0x0000000104067824 */ /* 0x000fe200078e0213 */
[----:B------:R-:W0:Y:S03]  /*0d00*/  LDC.64 R14, c[0x0][0x388] ;  /* 0x0000e200ff0e7b82 */ /* 0x000e260000000a00 */
[C---:B------:R-:W-:Y:S01]  /*0d10*/  VIADD R10, R6.reuse, 0x1 ;  /* 0x00000001060a7836 */ /* 0x040fe20000000000 */
[----:B------:R-:W-:-:S04]  /*0d20*/  ISETP.GE.AND P2, PT, R6, UR8, PT ;  /* 0x0000000806007c0c */ /* 0x000fc8000bf46270 */
[----:B------:R-:W-:Y:S01]  /*0d30*/  ISETP.GE.AND P3, PT, R10, UR8, PT ;  /* 0x000000080a007c0c */ /* 0x000fe2000bf66270 */
[----:B------:R-:W1:Y:S01]  /*0d40*/  LDC.64 R16, c[0x0][0x380] ;  /* 0x0000e000ff107b82 */ /* 0x000e620000000a00 */
[----:B------:R-:W-:Y:S02]  /*0d50*/  ISETP.GT.AND P2, PT, R6, -0x1, !P2 ;  /* 0xffffffff0600780c */ /* 0x000fe40005744270 */
[----:B------:R-:W-:Y:S02]  /*0d60*/  ISETP.GT.AND P3, PT, R10, -0x1, !P3 ;  /* 0xffffffff0a00780c */ /* 0x000fe40005f64270 */
[----:B------:R-:W-:Y:S02]  /*0d70*/  PLOP3.LUT P2, PT, P0, P1, P2, 0x80, 0x0 ;  /* 0x000000000000781c */ /* 0x000fe40000743020 */
[----:B------:R-:W-:Y:S01]  /*0d80*/  PLOP3.LUT P3, PT, P0, P1, P3, 0x80, 0x0 ;  /* 0x000000000000781c */ /* 0x000fe20000763030 */
[----:B------:R-:W2:Y:S08]  /*0d90*/  LDC.64 R10, c[0x0][0x388] ;  /* 0x0000e200ff0a7b82 */ /* 0x000eb00000000a00 */
[----:B------:R-:W3:Y:S02]  /*0da0*/  LDC.64 R12, c[0x0][0x380] ;  /* 0x0000e000ff0c7b82 */ /* 0x000ee40000000a00 */
[----:B------:R-:W-:-:S02]  /*0db0*/  @P2 VIADD R21, R19, UR16 ;  /* 0x0000001013152c36 */ /* 0x000fc40008000000 */
[----:B------:R-:W-:Y:S01]  /*0dc0*/  @P2 IMAD.IADD R23, R25, 0x1, R6 ;  /* 0x0000000119172824 */ /* 0x000fe200078e0206 */
[----:B------:R-:W-:Y:S01]  /*0dd0*/  @P3 SHF.R.S32.HI R20, RZ, 0x1f, R19 ;  /* 0x0000001fff143819 */ /* 0x000fe20000011413 */
[----:B0-----:R-:W-:Y:S01]  /*0de0*/  @P2 IMAD.WIDE.U32 R14, R21, 0x8, R14 ;  /* 0x00000008150e2825 */ /* 0x001fe200078e000e */
[----:B------:R-:W-:Y:S02]  /*0df0*/  @P3 IADD3 R21, P6, PT, R19, UR16, RZ ;  /* 0x0000001013153c10 */ /* 0x000fe4000ffde0ff */
[----:B------:R-:W-:Y:S01]  /*0e00*/  @P3 SHF.R.S32.HI R22, RZ, 0x1f, R25 ;  /* 0x0000001fff163819 */ /* 0x000fe20000011419 */
[----:B-1----:R-:W-:Y:S01]  /*0e10*/  @P2 IMAD.WIDE R16, R23, 0x8, R16 ;  /* 0x0000000817102825 */ /* 0x002fe200078e0210 */
[----:B------:R-:W-:Y:S01]  /*0e20*/  @P3 IADD3 R6, P4, P5, R25, R19, R4 ;  /* 0x0000001319063210 */ /* 0x000fe20007d9e004 */
[----:B------:R-:W4:Y:S02]  /*0e30*/  @P2 LDG.E.64 R14, desc[UR12][R14.64] ;  /* 0x0000000c0e0e2981 */ /* 0x000f24000c1e1b00 */
[----:B------:R-:W-:Y:S01]  /*0e40*/  @P3 IMAD.X R18, RZ, RZ, R20, P6 ;  /* 0x000000ffff123224 */ /* 0x000fe200030e0614 */
[----:B------:R-:W-:Y:S01]  /*0e50*/  @P3 IADD3.X R20, PT, PT, R22, R20, R5, P4, P5 ;  /* 0x0000001416143210 */ /* 0x000fe200027ea405 */
[----:B------:R-:W4:Y:S01]  /*0e60*/  @P2 LDG.E.64 R16, desc[UR12][R16.64] ;  /* 0x0000000c10102981 */ /* 0x000f22000c1e1b00 */
[----:B--2---:R-:W-:-:S04]  /*0e70*/  @P3 LEA R10, P6, R21, R10, 0x3 ;  /* 0x0000000a150a3211 */ /* 0x004fc800078c18ff */
[----:B------:R-:W-:Y:S02]  /*0e80*/  @P3 LEA.HI.X R11, R21, R11, R18, 0x3, P6 ;  /* 0x0000000b150b3211 */ /* 0x000fe400030f1c12 */
[----:B---3--:R-:W-:-:S04]  /*0e90*/  @P3 LEA R12, P4, R6, R12, 0x3 ;  /* 0x0000000c060c3211 */ /* 0x008fc800078818ff */
[----:B------:R-:W2:Y:S01]  /*0ea0*/  @P3 LDG.E.64 R10, desc[UR12][R10.64+0x8] ;  /* 0x0000080c0a0a3981 */ /* 0x000ea2000c1e1b00 */
[----:B------:R-:W-:-:S06]  /*0eb0*/  @P3 LEA.HI.X R13, R6, R13, R20, 0x3, P4 ;  /* 0x0000000d060d3211 */ /* 0x000fcc00020f1c14 */
[----:B------:R-:W2:Y:S01]  /*0ec0*/  @P3 LDG.E.64 R12, desc[UR12][R12.64+0x8] ;  /* 0x0000080c0c0c3981 */ /* 0x000ea2000c1e1b00 */
[----:B------:R-:W-:Y:S01]  /*0ed0*/  VIADD R19, R19, 0x2 ;  /* 0x0000000213137836 */ /* 0x000fe20000000000 */
[----:B----4-:R-:W-:-:S08]  /*0ee0*/  @P2 DFMA R8, R14, R16, R8 ;  /* 0x000000100e08222b */ /* 0x010fd00000000008 */
[----:B--2---:R-:W-:-:S11]  /*0ef0*/  @P3 DFMA R8, R10, R12, R8 ;  /* 0x0000000c0a08322b */ /* 0x004fd60000000008 */
.L_x_14:
        /* <DEDUP_REMOVED lines=10> */
[----:B0-----:R-:W-:-:S06]  /*0fa0*/  IMAD.WIDE.U32 R12, R19, 0x8, R12 ;  /* 0x00000008130c7825 */ /* 0x001fcc00078e000c */
[----:B------:R-:W2:Y:S01]  /*0fb0*/  LDG.E.64 R12, desc[UR12][R12.64] ;  /* 0x0000000c0c0c7981 */ /* 0x000ea2000c1e1b00 */
[----:B-1----:R-:W-:-:S06]  /*0fc0*/  IMAD.WIDE R10, R25, 0x8, R10 ;  /* 0x00000008190a7825 */ /* 0x002fcc00078e020a */
[----:B------:R-:W2:Y:S02]  /*0fd0*/  LDG.E.64 R10, desc[UR12][R10.64] ;  /* 0x0000000c0a0a7981 */ /* 0x000ea4000c1e1b00 */
[----:B--2---:R-:W-:-:S11]  /*0fe0*/  DFMA R8, R12, R10, R8 ;  /* 0x0000000a0c08722b */ /* 0x004fd60000000008 */
.L_x_16:
[----:B------:R-:W-:Y:S05]  /*0ff0*/  BSYNC.RECONVERGENT B0 ;  /* 0x0000000000007941 */ /* 0x000fea0003800200 */
.L_x_15:
[----:B------:R-:W-:Y:S05]  /*1000*/  BRA.U UP1, `(.L_x_17) ;  /* 0xfffffff101947547 */ /* 0x000fea000b83ffff */
[----:B------:R-:W-:Y:S05]  /*1010*/  BRA.U UP0, `(.L_x_18) ;  /* 0xfffffff100507547 */ /* 0x000fea000b83ffff */
.L_x_10:
        /* <DEDUP_REMOVED lines=9> */
.L_x_19:
        /* <DEDUP_REMOVED lines=13> */
.L_x_21:


//--------------------- .nv.shared.reserved.0     --------------------------
	.section	.nv.shared.reserved.0,"aw",@nobits
	.weak		__nv_reservedSMEM_offset_0_alias
	.size		__nv_reservedSMEM_offset_0_alias, 0, 64
	.other		__nv_reservedSMEM_offset_0_alias,@"STO_CUDA_RESERVED_SHARED STV_DEFAULT"
__nv_reservedSMEM_offset_0_alias:
	.zero		0
	.zero		64


//--------------------- .nv.constant0._Z21convolution_3D_filterPdS_S_iiii --------------------------
	.section	.nv.constant0._Z21convolution_3D_filterPdS_S_iiii,"a",@progbits
	.sectionflags	@""
	.align	4
.nv.constant0._Z21convolution_3D_filterPdS_S_iiii:
	.zero		936


//--------------------- .nv.constant0._Z14convolution_3DPdS_S_iiii --------------------------
	.section	.nv.constant0._Z14convolution_3DPdS_S_iiii,"a",@progbits
	.sectionflags	@""
	.align	4
.nv.constant0._Z14convolution_3DPdS_S_iiii:
	.zero		936


//--------------------- SYMBOLS --------------------------

	.type		.nv.reservedSmem.offset0,@object
	.size		.nv.reservedSmem.offset0,0x4
